//
// Generated by NVIDIA NVVM Compiler
//
// Compiler Build ID: CL-36424714
// Cuda compilation tools, release 13.0, V13.0.88
// Based on NVVM 20.0.0
//

.version 9.0
.target sm_100
.address_size 64

	// .globl	_Z7InitCCLPiS_ii

.visible .entry _Z7InitCCLPiS_ii(
	.param .u64 .ptr .align 1 _Z7InitCCLPiS_ii_param_0,
	.param .u64 .ptr .align 1 _Z7InitCCLPiS_ii_param_1,
	.param .u32 _Z7InitCCLPiS_ii_param_2,
	.param .u32 _Z7InitCCLPiS_ii_param_3
)
{
	.reg .pred 	%p<4>;
	.reg .b32 	%r<14>;
	.reg .b64 	%rd<8>;

	ld.param.u64 	%rd1, [_Z7InitCCLPiS_ii_param_0];
	ld.param.u64 	%rd2, [_Z7InitCCLPiS_ii_param_1];
	ld.param.u32 	%r3, [_Z7InitCCLPiS_ii_param_2];
	ld.param.u32 	%r4, [_Z7InitCCLPiS_ii_param_3];
	mov.u32 	%r6, %ctaid.x;
	mov.u32 	%r7, %ntid.x;
	mov.u32 	%r8, %tid.x;
	mad.lo.s32 	%r1, %r6, %r7, %r8;
	mov.u32 	%r9, %ctaid.y;
	mov.u32 	%r10, %ntid.y;
	mov.u32 	%r11, %tid.y;
	mad.lo.s32 	%r12, %r9, %r10, %r11;
	setp.ge.s32 	%p1, %r1, %r3;
	setp.ge.s32 	%p2, %r12, %r4;
	or.pred  	%p3, %p1, %p2;
	@%p3 bra 	$L__BB0_2;
	cvta.to.global.u64 	%rd3, %rd2;
	cvta.to.global.u64 	%rd4, %rd1;
	mad.lo.s32 	%r13, %r3, %r12, %r1;
	mul.wide.s32 	%rd5, %r13, 4;
	add.s64 	%rd6, %rd3, %rd5;
	st.global.u32 	[%rd6], %r13;
	add.s64 	%rd7, %rd4, %rd5;
	st.global.u32 	[%rd7], %r13;
$L__BB0_2:
	ret;

}
	// .globl	_Z8ScanningPhPiS0_Pbiiih
.visible .entry _Z8ScanningPhPiS0_Pbiiih(
	.param .u64 .ptr .align 1 _Z8ScanningPhPiS0_Pbiiih_param_0,
	.param .u64 .ptr .align 1 _Z8ScanningPhPiS0_Pbiiih_param_1,
	.param .u64 .ptr .align 1 _Z8ScanningPhPiS0_Pbiiih_param_2,
	.param .u64 .ptr .align 1 _Z8ScanningPhPiS0_Pbiiih_param_3,
	.param .u32 _Z8ScanningPhPiS0_Pbiiih_param_4,
	.param .u32 _Z8ScanningPhPiS0_Pbiiih_param_5,
	.param .u32 _Z8ScanningPhPiS0_Pbiiih_param_6,
	.param .u8 _Z8ScanningPhPiS0_Pbiiih_param_7
)
{
	.reg .pred 	%p<13>;
	.reg .b16 	%rs<44>;
	.reg .b32 	%r<32>;
	.reg .b64 	%rd<23>;

	ld.param.u64 	%rd7, [_Z8ScanningPhPiS0_Pbiiih_param_0];
	ld.param.u64 	%rd8, [_Z8ScanningPhPiS0_Pbiiih_param_1];
	ld.param.u64 	%rd5, [_Z8ScanningPhPiS0_Pbiiih_param_2];
	ld.param.u64 	%rd6, [_Z8ScanningPhPiS0_Pbiiih_param_3];
	ld.param.u32 	%r16, [_Z8ScanningPhPiS0_Pbiiih_param_4];
	ld.param.u32 	%r17, [_Z8ScanningPhPiS0_Pbiiih_param_5];
	ld.param.u32 	%r18, [_Z8ScanningPhPiS0_Pbiiih_param_6];
	ld.param.u8 	%rs2, [_Z8ScanningPhPiS0_Pbiiih_param_7];
	cvta.to.global.u64 	%rd1, %rd8;
	cvta.to.global.u64 	%rd2, %rd7;
	mov.u32 	%r20, %ctaid.x;
	mov.u32 	%r21, %ntid.x;
	mov.u32 	%r22, %tid.x;
	mad.lo.s32 	%r1, %r20, %r21, %r22;
	mov.u32 	%r23, %ctaid.y;
	mov.u32 	%r24, %ntid.y;
	mov.u32 	%r25, %tid.y;
	mad.lo.s32 	%r26, %r23, %r24, %r25;
	setp.ge.s32 	%p1, %r1, %r17;
	setp.ge.s32 	%p2, %r26, %r18;
	or.pred  	%p3, %p1, %p2;
	@%p3 bra 	$L__BB1_15;
	mad.lo.s32 	%r3, %r17, %r26, %r1;
	cvt.s64.s32 	%rd9, %r3;
	add.s64 	%rd3, %rd2, %rd9;
	ld.global.u8 	%rs1, [%rd3];
	setp.lt.s32 	%p4, %r3, %r17;
	mov.u32 	%r29, %r16;
	@%p4 bra 	$L__BB1_4;
	sub.s32 	%r4, %r3, %r17;
	cvt.s64.s32 	%rd10, %r4;
	add.s64 	%rd11, %rd2, %rd10;
	ld.global.u8 	%rs3, [%rd11];
	min.u16 	%rs6, %rs1, %rs3;
	max.u16 	%rs7, %rs1, %rs3;
	sub.s16 	%rs8, %rs7, %rs6;
	setp.lt.u16 	%p5, %rs2, %rs8;
	@%p5 bra 	$L__BB1_4;
	cvt.u16.u32 	%rs9, %r16;
	and.b16  	%rs10, %rs9, 255;
	mul.wide.s32 	%rd12, %r4, 4;
	add.s64 	%rd13, %rd1, %rd12;
	ld.global.u8 	%rs11, [%rd13];
	min.u16 	%rs12, %rs10, %rs11;
	cvt.u32.u16 	%r29, %rs12;
$L__BB1_4:
	add.s32 	%r7, %r3, %r17;
	setp.ge.s32 	%p6, %r7, %r16;
	@%p6 bra 	$L__BB1_7;
	cvt.s64.s32 	%rd14, %r17;
	add.s64 	%rd15, %rd3, %rd14;
	ld.global.u8 	%rs13, [%rd15];
	min.u16 	%rs16, %rs1, %rs13;
	max.u16 	%rs17, %rs1, %rs13;
	sub.s16 	%rs18, %rs17, %rs16;
	setp.lt.u16 	%p7, %rs2, %rs18;
	@%p7 bra 	$L__BB1_7;
	cvt.u16.u32 	%rs19, %r29;
	and.b16  	%rs20, %rs19, 255;
	mul.wide.s32 	%rd16, %r7, 4;
	add.s64 	%rd17, %rd1, %rd16;
	ld.global.u8 	%rs21, [%rd17];
	min.u16 	%rs22, %rs20, %rs21;
	cvt.u32.u16 	%r29, %rs22;
$L__BB1_7:
	rem.s32 	%r10, %r3, %r17;
	setp.lt.s32 	%p8, %r10, 1;
	mul.wide.s32 	%rd18, %r3, 4;
	add.s64 	%rd4, %rd1, %rd18;
	@%p8 bra 	$L__BB1_10;
	ld.global.u8 	%rs23, [%rd3+-1];
	min.u16 	%rs26, %rs1, %rs23;
	max.u16 	%rs27, %rs1, %rs23;
	sub.s16 	%rs28, %rs27, %rs26;
	setp.lt.u16 	%p9, %rs2, %rs28;
	@%p9 bra 	$L__BB1_10;
	cvt.u16.u32 	%rs29, %r29;
	and.b16  	%rs30, %rs29, 255;
	ld.global.u8 	%rs31, [%rd4+-4];
	min.u16 	%rs32, %rs30, %rs31;
	cvt.u32.u16 	%r29, %rs32;
$L__BB1_10:
	add.s32 	%r27, %r10, 1;
	setp.ge.s32 	%p10, %r27, %r17;
	@%p10 bra 	$L__BB1_13;
	ld.global.u8 	%rs33, [%rd3+1];
	min.u16 	%rs36, %rs1, %rs33;
	max.u16 	%rs37, %rs1, %rs33;
	sub.s16 	%rs38, %rs37, %rs36;
	setp.lt.u16 	%p11, %rs2, %rs38;
	@%p11 bra 	$L__BB1_13;
	cvt.u16.u32 	%rs39, %r29;
	and.b16  	%rs40, %rs39, 255;
	ld.global.u8 	%rs41, [%rd4+4];
	min.u16 	%rs42, %rs40, %rs41;
	cvt.u32.u16 	%r29, %rs42;
$L__BB1_13:
	ld.global.u32 	%r15, [%rd4];
	setp.ge.s32 	%p12, %r29, %r15;
	@%p12 bra 	$L__BB1_15;
	cvta.to.global.u64 	%rd19, %rd5;
	mul.wide.s32 	%rd20, %r15, 4;
	add.s64 	%rd21, %rd19, %rd20;
	st.global.u32 	[%rd21], %r29;
	cvta.to.global.u64 	%rd22, %rd6;
	mov.b16 	%rs43, 1;
	st.global.u8 	[%rd22], %rs43;
$L__BB1_15:
	ret;

}
	// .globl	_Z9scanning8PhPiS0_Pbiiih
.visible .entry _Z9scanning8PhPiS0_Pbiiih(
	.param .u64 .ptr .align 1 _Z9scanning8PhPiS0_Pbiiih_param_0,
	.param .u64 .ptr .align 1 _Z9scanning8PhPiS0_Pbiiih_param_1,
	.param .u64 .ptr .align 1 _Z9scanning8PhPiS0_Pbiiih_param_2,
	.param .u64 .ptr .align 1 _Z9scanning8PhPiS0_Pbiiih_param_3,
	.param .u32 _Z9scanning8PhPiS0_Pbiiih_param_4,
	.param .u32 _Z9scanning8PhPiS0_Pbiiih_param_5,
	.param .u32 _Z9scanning8PhPiS0_Pbiiih_param_6,
	.param .u8 _Z9scanning8PhPiS0_Pbiiih_param_7
)
{
	.reg .pred 	%p<19>;
	.reg .b16 	%rs<60>;
	.reg .b32 	%r<69>;
	.reg .b64 	%rd<39>;

	ld.param.u64 	%rd7, [_Z9scanning8PhPiS0_Pbiiih_param_0];
	ld.param.u64 	%rd8, [_Z9scanning8PhPiS0_Pbiiih_param_1];
	ld.param.u64 	%rd5, [_Z9scanning8PhPiS0_Pbiiih_param_2];
	ld.param.u64 	%rd6, [_Z9scanning8PhPiS0_Pbiiih_param_3];
	ld.param.u32 	%r27, [_Z9scanning8PhPiS0_Pbiiih_param_4];
	ld.param.u32 	%r28, [_Z9scanning8PhPiS0_Pbiiih_param_5];
	ld.param.u8 	%rs2, [_Z9scanning8PhPiS0_Pbiiih_param_7];
	cvta.to.global.u64 	%rd1, %rd8;
	cvta.to.global.u64 	%rd2, %rd7;
	mov.u32 	%r29, %ctaid.x;
	mov.u32 	%r30, %ntid.x;
	mov.u32 	%r31, %tid.x;
	mov.u32 	%r32, %ctaid.y;
	mov.u32 	%r33, %ntid.y;
	mov.u32 	%r34, %tid.y;
	mad.lo.s32 	%r35, %r32, %r33, %r34;
	mov.u32 	%r36, %nctaid.x;
	mad.lo.s32 	%r37, %r35, %r36, %r29;
	mad.lo.s32 	%r1, %r37, %r30, %r31;
	setp.ge.s32 	%p1, %r1, %r27;
	@%p1 bra 	$L__BB2_27;
	cvt.s64.s32 	%rd9, %r1;
	add.s64 	%rd3, %rd2, %rd9;
	ld.global.u8 	%rs1, [%rd3];
	cvt.u32.u16 	%r38, %rs1;
	and.b32  	%r2, %r38, 255;
	setp.lt.s32 	%p2, %r1, %r28;
	mov.u32 	%r68, %r27;
	@%p2 bra 	$L__BB2_4;
	sub.s32 	%r4, %r1, %r28;
	cvt.s64.s32 	%rd10, %r4;
	add.s64 	%rd11, %rd2, %rd10;
	ld.global.u8 	%rs3, [%rd11];
	min.u16 	%rs6, %rs1, %rs3;
	max.u16 	%rs7, %rs1, %rs3;
	sub.s16 	%rs8, %rs7, %rs6;
	setp.lt.u16 	%p3, %rs2, %rs8;
	@%p3 bra 	$L__BB2_4;
	cvt.u16.u32 	%rs9, %r27;
	and.b16  	%rs10, %rs9, 255;
	mul.wide.s32 	%rd12, %r4, 4;
	add.s64 	%rd13, %rd1, %rd12;
	ld.global.u8 	%rs11, [%rd13];
	min.u16 	%rs12, %rs10, %rs11;
	cvt.u32.u16 	%r68, %rs12;
$L__BB2_4:
	add.s32 	%r7, %r1, %r28;
	setp.ge.s32 	%p4, %r7, %r27;
	@%p4 bra 	$L__BB2_7;
	cvt.s64.s32 	%rd14, %r28;
	add.s64 	%rd15, %rd3, %rd14;
	ld.global.u8 	%rs13, [%rd15];
	min.u16 	%rs16, %rs1, %rs13;
	max.u16 	%rs17, %rs1, %rs13;
	sub.s16 	%rs18, %rs17, %rs16;
	setp.lt.u16 	%p5, %rs2, %rs18;
	@%p5 bra 	$L__BB2_7;
	cvt.u16.u32 	%rs19, %r68;
	and.b16  	%rs20, %rs19, 255;
	mul.wide.s32 	%rd16, %r7, 4;
	add.s64 	%rd17, %rd1, %rd16;
	ld.global.u8 	%rs21, [%rd17];
	min.u16 	%rs22, %rs20, %rs21;
	cvt.u32.u16 	%r68, %rs22;
$L__BB2_7:
	rem.s32 	%r10, %r1, %r28;
	setp.lt.s32 	%p6, %r10, 1;
	mul.wide.s32 	%rd18, %r1, 4;
	add.s64 	%rd4, %rd1, %rd18;
	@%p6 bra 	$L__BB2_16;
	ld.global.u8 	%r39, [%rd3+-1];
	sub.s32 	%r40, %r2, %r39;
	abs.s32 	%r41, %r40;
	cvt.u16.u32 	%rs23, %r41;
	and.b16  	%rs24, %rs23, 255;
	setp.lt.u16 	%p7, %rs2, %rs24;
	@%p7 bra 	$L__BB2_10;
	cvt.u16.u32 	%rs25, %r68;
	and.b16  	%rs26, %rs25, 255;
	ld.global.u8 	%rs27, [%rd4+-4];
	min.u16 	%rs28, %rs26, %rs27;
	cvt.u32.u16 	%r68, %rs28;
$L__BB2_10:
	sub.s32 	%r42, %r28, %r1;
	setp.gt.s32 	%p8, %r42, -1;
	@%p8 bra 	$L__BB2_13;
	not.b32 	%r13, %r28;
	cvt.s64.s32 	%rd19, %r13;
	add.s64 	%rd20, %rd3, %rd19;
	ld.global.u8 	%r43, [%rd20];
	sub.s32 	%r44, %r2, %r43;
	abs.s32 	%r45, %r44;
	cvt.u16.u32 	%rs29, %r45;
	and.b16  	%rs30, %rs29, 255;
	setp.lt.u16 	%p9, %rs2, %rs30;
	@%p9 bra 	$L__BB2_13;
	add.s32 	%r46, %r1, %r13;
	cvt.u16.u32 	%rs31, %r68;
	and.b16  	%rs32, %rs31, 255;
	mul.wide.s32 	%rd21, %r46, 4;
	add.s64 	%rd22, %rd1, %rd21;
	ld.global.u8 	%rs33, [%rd22];
	min.u16 	%rs34, %rs32, %rs33;
	cvt.u32.u16 	%r68, %rs34;
$L__BB2_13:
	setp.gt.s32 	%p10, %r7, %r27;
	@%p10 bra 	$L__BB2_16;
	cvt.s64.s32 	%rd23, %r28;
	add.s64 	%rd24, %rd3, %rd23;
	ld.global.u8 	%r47, [%rd24+-1];
	sub.s32 	%r48, %r2, %r47;
	abs.s32 	%r49, %r48;
	cvt.u16.u32 	%rs35, %r49;
	and.b16  	%rs36, %rs35, 255;
	setp.lt.u16 	%p11, %rs2, %rs36;
	@%p11 bra 	$L__BB2_16;
	cvt.u16.u32 	%rs37, %r68;
	and.b16  	%rs38, %rs37, 255;
	mul.wide.s32 	%rd25, %r28, 4;
	add.s64 	%rd26, %rd4, %rd25;
	ld.global.u8 	%rs39, [%rd26+-4];
	min.u16 	%rs40, %rs38, %rs39;
	cvt.u32.u16 	%r68, %rs40;
$L__BB2_16:
	add.s32 	%r50, %r10, 1;
	setp.ge.s32 	%p12, %r50, %r28;
	@%p12 bra 	$L__BB2_25;
	ld.global.u8 	%r51, [%rd3+1];
	sub.s32 	%r52, %r2, %r51;
	abs.s32 	%r53, %r52;
	cvt.u16.u32 	%rs41, %r53;
	and.b16  	%rs42, %rs41, 255;
	setp.lt.u16 	%p13, %rs2, %rs42;
	@%p13 bra 	$L__BB2_19;
	cvt.u16.u32 	%rs43, %r68;
	and.b16  	%rs44, %rs43, 255;
	ld.global.u8 	%rs45, [%rd4+4];
	min.u16 	%rs46, %rs44, %rs45;
	cvt.u32.u16 	%r68, %rs46;
$L__BB2_19:
	sub.s32 	%r20, %r1, %r28;
	setp.lt.s32 	%p14, %r20, -1;
	@%p14 bra 	$L__BB2_22;
	add.s32 	%r21, %r20, 1;
	cvt.u64.u32 	%rd27, %r21;
	add.s64 	%rd28, %rd2, %rd27;
	ld.global.u8 	%r54, [%rd28];
	sub.s32 	%r55, %r2, %r54;
	abs.s32 	%r56, %r55;
	cvt.u16.u32 	%rs47, %r56;
	and.b16  	%rs48, %rs47, 255;
	setp.lt.u16 	%p15, %rs2, %rs48;
	@%p15 bra 	$L__BB2_22;
	cvt.u16.u32 	%rs49, %r68;
	and.b16  	%rs50, %rs49, 255;
	mul.wide.u32 	%rd29, %r21, 4;
	add.s64 	%rd30, %rd1, %rd29;
	ld.global.u8 	%rs51, [%rd30];
	min.u16 	%rs52, %rs50, %rs51;
	cvt.u32.u16 	%r68, %rs52;
$L__BB2_22:
	add.s32 	%r57, %r7, 1;
	setp.ge.s32 	%p16, %r57, %r27;
	@%p16 bra 	$L__BB2_25;
	cvt.s64.s32 	%rd31, %r28;
	add.s64 	%rd32, %rd3, %rd31;
	ld.global.u8 	%r58, [%rd32+1];
	sub.s32 	%r59, %r2, %r58;
	abs.s32 	%r60, %r59;
	cvt.u16.u32 	%rs53, %r60;
	and.b16  	%rs54, %rs53, 255;
	setp.lt.u16 	%p17, %rs2, %rs54;
	@%p17 bra 	$L__BB2_25;
	cvt.u16.u32 	%rs55, %r68;
	and.b16  	%rs56, %rs55, 255;
	mul.wide.s32 	%rd33, %r28, 4;
	add.s64 	%rd34, %rd4, %rd33;
	ld.global.u8 	%rs57, [%rd34+4];
	min.u16 	%rs58, %rs56, %rs57;
	cvt.u32.u16 	%r68, %rs58;
$L__BB2_25:
	ld.global.u32 	%r26, [%rd4];
	setp.ge.s32 	%p18, %r68, %r26;
	@%p18 bra 	$L__BB2_27;
	cvta.to.global.u64 	%rd35, %rd5;
	mul.wide.s32 	%rd36, %r26, 4;
	add.s64 	%rd37, %rd35, %rd36;
	st.global.u32 	[%rd37], %r68;
	cvta.to.global.u64 	%rd38, %rd6;
	mov.b16 	%rs59, 1;
	st.global.u8 	[%rd38], %rs59;
$L__BB2_27:
	ret;

}
	// .globl	_Z8analysisPiS_ii
.visible .entry _Z8analysisPiS_ii(
	.param .u64 .ptr .align 1 _Z8analysisPiS_ii_param_0,
	.param .u64 .ptr .align 1 _Z8analysisPiS_ii_param_1,
	.param .u32 _Z8analysisPiS_ii_param_2,
	.param .u32 _Z8analysisPiS_ii_param_3
)
{
	.reg .pred 	%p<6>;
	.reg .b32 	%r<18>;
	.reg .b64 	%rd<11>;

	ld.param.u64 	%rd2, [_Z8analysisPiS_ii_param_0];
	ld.param.u64 	%rd3, [_Z8analysisPiS_ii_param_1];
	ld.param.u32 	%r6, [_Z8analysisPiS_ii_param_2];
	ld.param.u32 	%r7, [_Z8analysisPiS_ii_param_3];
	cvta.to.global.u64 	%rd1, %rd3;
	mov.u32 	%r9, %ctaid.x;
	mov.u32 	%r10, %ntid.x;
	mov.u32 	%r11, %tid.x;
	mad.lo.s32 	%r1, %r9, %r10, %r11;
	mov.u32 	%r12, %ctaid.y;
	mov.u32 	%r13, %ntid.y;
	mov.u32 	%r14, %tid.y;
	mad.lo.s32 	%r15, %r12, %r13, %r14;
	setp.ge.s32 	%p1, %r1, %r6;
	setp.ge.s32 	%p2, %r15, %r7;
	or.pred  	%p3, %p1, %p2;
	@%p3 bra 	$L__BB3_4;
	cvta.to.global.u64 	%rd4, %rd2;
	mad.lo.s32 	%r17, %r6, %r15, %r1;
	mul.wide.s32 	%rd5, %r17, 4;
	add.s64 	%rd6, %rd4, %rd5;
	ld.global.u32 	%r16, [%rd6];
	setp.ne.s32 	%p4, %r16, %r17;
	@%p4 bra 	$L__BB3_4;
$L__BB3_2:
	mov.u32 	%r4, %r17;
	mul.wide.s32 	%rd7, %r4, 4;
	add.s64 	%rd8, %rd1, %rd7;
	ld.global.u32 	%r17, [%rd8];
	setp.ne.s32 	%p5, %r4, %r17;
	@%p5 bra 	$L__BB3_2;
	add.s64 	%rd10, %rd1, %rd5;
	st.global.u32 	[%rd10], %r4;
$L__BB3_4:
	ret;

}
	// .globl	_Z8labelingPiS_ii
.visible .entry _Z8labelingPiS_ii(
	.param .u64 .ptr .align 1 _Z8labelingPiS_ii_param_0,
	.param .u64 .ptr .align 1 _Z8labelingPiS_ii_param_1,
	.param .u32 _Z8labelingPiS_ii_param_2,
	.param .u32 _Z8labelingPiS_ii_param_3
)
{
	.reg .pred 	%p<4>;
	.reg .b32 	%r<17>;
	.reg .b64 	%rd<11>;

	ld.param.u64 	%rd1, [_Z8labelingPiS_ii_param_0];
	ld.param.u64 	%rd2, [_Z8labelingPiS_ii_param_1];
	ld.param.u32 	%r3, [_Z8labelingPiS_ii_param_2];
	ld.param.u32 	%r4, [_Z8labelingPiS_ii_param_3];
	mov.u32 	%r6, %ctaid.x;
	mov.u32 	%r7, %ntid.x;
	mov.u32 	%r8, %tid.x;
	mad.lo.s32 	%r1, %r6, %r7, %r8;
	mov.u32 	%r9, %ctaid.y;
	mov.u32 	%r10, %ntid.y;
	mov.u32 	%r11, %tid.y;
	mad.lo.s32 	%r12, %r9, %r10, %r11;
	setp.ge.s32 	%p1, %r1, %r3;
	setp.ge.s32 	%p2, %r12, %r4;
	or.pred  	%p3, %p1, %p2;
	@%p3 bra 	$L__BB4_2;
	cvta.to.global.u64 	%rd3, %rd1;
	cvta.to.global.u64 	%rd4, %rd2;
	mad.lo.s32 	%r13, %r3, %r12, %r1;
	mul.wide.s32 	%rd5, %r13, 4;
	add.s64 	%rd6, %rd3, %rd5;
	ld.global.u32 	%r14, [%rd6];
	mul.wide.s32 	%rd7, %r14, 4;
	add.s64 	%rd8, %rd4, %rd7;
	ld.global.u32 	%r15, [%rd8];
	mul.wide.s32 	%rd9, %r15, 4;
	add.s64 	%rd10, %rd4, %rd9;
	ld.global.u32 	%r16, [%rd10];
	st.global.u32 	[%rd6], %r16;
$L__BB4_2:
	ret;

}


// ===== COMPILED SASS (sm_100) =====

	.target	sm_100

	.elftype	@"ET_EXEC"


//--------------------- .note.nv.tkinfo           --------------------------
	.section	.note.nv.tkinfo,"",@"SHT_NOTE"
	.sectionflags	@"SHF_NOTE_NV_TKINFO"
	.tkinfo
        /*0018*/ 	.word	0x00000002
        /*0030*/ 	.string	""
        /*0030*/ 	.string	"ptxas"
        /*0030*/ 	.string	"Cuda compilation tools, release 13.0, V13.0.88"
        /*0030*/ 	.string	"Build cuda_13.0.r13.0/compiler.36424714_0"
        /*0030*/ 	.string	"-arch sm_100 -m 64 "



//--------------------- .note.nv.cuinfo           --------------------------
	.section	.note.nv.cuinfo,"",@"SHT_NOTE"
	.sectionflags	@"SHF_NOTE_NV_CUINFO"
        /*0018*/ 	.short	0x0002
        /*001a*/ 	.short	0x0064
        /*001c*/ 	.short	0x0082
	.zero		2


//--------------------- .nv.info                  --------------------------
	.section	.nv.info,"",@"SHT_CUDA_INFO"
	.align	4


	//----- nvinfo : EIATTR_REGCOUNT
	.align		4
        /*0000*/ 	.byte	0x04, 0x2f
        /*0002*/ 	.short	(.L_1 - .L_0)
	.align		4
.L_0:
        /*0004*/ 	.word	index@(_Z7InitCCLPiS_ii)
        /*0008*/ 	.word	0x0000000a


	//----- nvinfo : EIATTR_FRAME_SIZE
	.align		4
.L_1:
        /*000c*/ 	.byte	0x04, 0x11
        /*000e*/ 	.short	(.L_3 - .L_2)
	.align		4
.L_2:
        /*0010*/ 	.word	index@(_Z7InitCCLPiS_ii)
        /*0014*/ 	.word	0x00000000


	//----- nvinfo : EIATTR_REGCOUNT
	.align		4
.L_3:
        /*0018*/ 	.byte	0x04, 0x2f
        /*001a*/ 	.short	(.L_5 - .L_4)
	.align		4
.L_4:
        /*001c*/ 	.word	index@(_Z8ScanningPhPiS0_Pbiiih)
        /*0020*/ 	.word	0x00000012


	//----- nvinfo : EIATTR_FRAME_SIZE
	.align		4
.L_5:
        /*0024*/ 	.byte	0x04, 0x11
        /*0026*/ 	.short	(.L_7 - .L_6)
	.align		4
.L_6:
        /*0028*/ 	.word	index@(_Z8ScanningPhPiS0_Pbiiih)
        /*002c*/ 	.word	0x00000000


	//----- nvinfo : EIATTR_REGCOUNT
	.align		4
.L_7:
        /*0030*/ 	.byte	0x04, 0x2f
        /*0032*/ 	.short	(.L_9 - .L_8)
	.align		4
.L_8:
        /*0034*/ 	.word	index@(_Z9scanning8PhPiS0_Pbiiih)
        /*0038*/ 	.word	0x00000014


	//----- nvinfo : EIATTR_FRAME_SIZE
	.align		4
.L_9:
        /*003c*/ 	.byte	0x04, 0x11
        /*003e*/ 	.short	(.L_11 - .L_10)
	.align		4
.L_10:
        /*0040*/ 	.word	index@(_Z9scanning8PhPiS0_Pbiiih)
        /*0044*/ 	.word	0x00000000


	//----- nvinfo : EIATTR_REGCOUNT
	.align		4
.L_11:
        /*0048*/ 	.byte	0x04, 0x2f
        /*004a*/ 	.short	(.L_13 - .L_12)
	.align		4
.L_12:
        /*004c*/ 	.word	index@(_Z8analysisPiS_ii)
        /*0050*/ 	.word	0x0000000e


	//----- nvinfo : EIATTR_FRAME_SIZE
	.align		4
.L_13:
        /*0054*/ 	.byte	0x04, 0x11
        /*0056*/ 	.short	(.L_15 - .L_14)
	.align		4
.L_14:
        /*0058*/ 	.word	index@(_Z8analysisPiS_ii)
        /*005c*/ 	.word	0x00000000


	//----- nvinfo : EIATTR_REGCOUNT
	.align		4
.L_15:
        /*0060*/ 	.byte	0x04, 0x2f
        /*0062*/ 	.short	(.L_17 - .L_16)
	.align		4
.L_16:
        /*0064*/ 	.word	index@(_Z8labelingPiS_ii)
        /*0068*/ 	.word	0x0000000a


	//----- nvinfo : EIATTR_FRAME_SIZE
	.align		4
.L_17:
        /*006c*/ 	.byte	0x04, 0x11
        /*006e*/ 	.short	(.L_19 - .L_18)
	.align		4
.L_18:
        /*0070*/ 	.word	index@(_Z8labelingPiS_ii)
        /*0074*/ 	.word	0x00000000


	//----- nvinfo : EIATTR_MIN_STACK_SIZE
	.align		4
.L_19:
        /*0078*/ 	.byte	0x04, 0x12
        /*007a*/ 	.short	(.L_21 - .L_20)
	.align		4
.L_20:
        /*007c*/ 	.word	index@(_Z8labelingPiS_ii)
        /*0080*/ 	.word	0x00000000


	//----- nvinfo : EIATTR_MIN_STACK_SIZE
	.align		4
.L_21:
        /*0084*/ 	.byte	0x04, 0x12
        /*0086*/ 	.short	(.L_23 - .L_22)
	.align		4
.L_22:
        /*0088*/ 	.word	index@(_Z8analysisPiS_ii)
        /*008c*/ 	.word	0x00000000


	//----- nvinfo : EIATTR_MIN_STACK_SIZE
	.align		4
.L_23:
        /*0090*/ 	.byte	0x04, 0x12
        /*0092*/ 	.short	(.L_25 - .L_24)
	.align		4
.L_24:
        /*0094*/ 	.word	index@(_Z9scanning8PhPiS0_Pbiiih)
        /*0098*/ 	.word	0x00000000


	//----- nvinfo : EIATTR_MIN_STACK_SIZE
	.align		4
.L_25:
        /*009c*/ 	.byte	0x04, 0x12
        /*009e*/ 	.short	(.L_27 - .L_26)
	.align		4
.L_26:
        /*00a0*/ 	.word	index@(_Z8ScanningPhPiS0_Pbiiih)
        /*00a4*/ 	.word	0x00000000


	//----- nvinfo : EIATTR_MIN_STACK_SIZE
	.align		4
.L_27:
        /*00a8*/ 	.byte	0x04, 0x12
        /*00aa*/ 	.short	(.L_29 - .L_28)
	.align		4
.L_28:
        /*00ac*/ 	.word	index@(_Z7InitCCLPiS_ii)
        /*00b0*/ 	.word	0x00000000
.L_29:


//--------------------- .nv.compat                --------------------------
	.section	.nv.compat,"",@"SHT_CUDA_COMPAT_INFO"
	.align	4
        /*0000*/ 	.byte	0x02, 0x09, 0x00, 0x00, 0x02, 0x02, 0x01, 0x00, 0x02, 0x05, 0x05, 0x00, 0x03, 0x07, 0x01, 0x01
        /*0010*/ 	.byte	0x02, 0x03, 0x00, 0x00, 0x02, 0x06, 0x01, 0x00, 0x04, 0x0b, 0x08, 0x00, 0x09, 0x00, 0x00, 0x00
        /*0020*/ 	.byte	0x00, 0x00, 0x00, 0x00


//--------------------- .nv.info._Z8labelingPiS_ii --------------------------
	.section	.nv.info._Z8labelingPiS_ii,"",@"SHT_CUDA_INFO"
	.sectionflags	@""
	.align	4


	//----- nvinfo : EIATTR_CUDA_API_VERSION
	.align		4
        /*0000*/ 	.byte	0x04, 0x37
        /*0002*/ 	.short	(.L_31 - .L_30)
.L_30:
        /*0004*/ 	.word	0x00000082


	//----- nvinfo : EIATTR_KPARAM_INFO
	.align		4
.L_31:
        /*0008*/ 	.byte	0x04, 0x17
        /*000a*/ 	.short	(.L_33 - .L_32)
.L_32:
        /*000c*/ 	.word	0x00000000
        /*0010*/ 	.short	0x0003
        /*0012*/ 	.short	0x0014
        /*0014*/ 	.byte	0x00, 0xf0, 0x11, 0x00


	//----- nvinfo : EIATTR_KPARAM_INFO
	.align		4
.L_33:
        /*0018*/ 	.byte	0x04, 0x17
        /*001a*/ 	.short	(.L_35 - .L_34)
.L_34:
        /*001c*/ 	.word	0x00000000
        /*0020*/ 	.short	0x0002
        /*0022*/ 	.short	0x0010
        /*0024*/ 	.byte	0x00, 0xf0, 0x11, 0x00


	//----- nvinfo : EIATTR_KPARAM_INFO
	.align		4
.L_35:
        /*0028*/ 	.byte	0x04, 0x17
        /*002a*/ 	.short	(.L_37 - .L_36)
.L_36:
        /*002c*/ 	.word	0x00000000
        /*0030*/ 	.short	0x0001
        /*0032*/ 	.short	0x0008
        /*0034*/ 	.byte	0x00, 0xf5, 0x21, 0x00


	//----- nvinfo : EIATTR_KPARAM_INFO
	.align		4
.L_37:
        /*0038*/ 	.byte	0x04, 0x17
        /*003a*/ 	.short	(.L_39 - .L_38)
.L_38:
        /*003c*/ 	.word	0x00000000
        /*0040*/ 	.short	0x0000
        /*0042*/ 	.short	0x0000
        /*0044*/ 	.byte	0x00, 0xf5, 0x21, 0x00


	//----- nvinfo : EIATTR_SPARSE_MMA_MASK
	.align		4
.L_39:
        /*0048*/ 	.byte	0x03, 0x50
        /*004a*/ 	.short	0x0000


	//----- nvinfo : EIATTR_MAXREG_COUNT
	.align		4
        /*004c*/ 	.byte	0x03, 0x1b
        /*004e*/ 	.short	0x00ff


	//----- nvinfo : EIATTR_MERCURY_ISA_VERSION
	.align		4
        /*0050*/ 	.byte	0x03, 0x5f
        /*0052*/ 	.short	0x0101


	//----- nvinfo : EIATTR_VRC_CTA_INIT_COUNT
	.align		4
        /*0054*/ 	.byte	0x02, 0x4a
	.zero		1
	.zero		1


	//----- nvinfo : EIATTR_EXIT_INSTR_OFFSETS
	.align		4
        /*0058*/ 	.byte	0x04, 0x1c
        /*005a*/ 	.short	(.L_41 - .L_40)


	//   ....[0]....
.L_40:
        /*005c*/ 	.word	0x000000c0


	//   ....[1]....
        /*0060*/ 	.word	0x00000180


	//----- nvinfo : EIATTR_CBANK_PARAM_SIZE
	.align		4
.L_41:
        /*0064*/ 	.byte	0x03, 0x19
        /*0066*/ 	.short	0x0018


	//----- nvinfo : EIATTR_PARAM_CBANK
	.align		4
        /*0068*/ 	.byte	0x04, 0x0a
        /*006a*/ 	.short	(.L_43 - .L_42)
	.align		4
.L_42:
        /*006c*/ 	.word	index@(.nv.constant0._Z8labelingPiS_ii)
        /*0070*/ 	.short	0x0380
        /*0072*/ 	.short	0x0018


	//----- nvinfo : EIATTR_SW_WAR
	.align		4
.L_43:
        /*0074*/ 	.byte	0x04, 0x36
        /*0076*/ 	.short	(.L_45 - .L_44)
.L_44:
        /*0078*/ 	.word	0x00000008
.L_45:


//--------------------- .nv.info._Z8analysisPiS_ii --------------------------
	.section	.nv.info._Z8analysisPiS_ii,"",@"SHT_CUDA_INFO"
	.sectionflags	@""
	.align	4


	//----- nvinfo : EIATTR_CUDA_API_VERSION
	.align		4
        /*0000*/ 	.byte	0x04, 0x37
        /*0002*/ 	.short	(.L_47 - .L_46)
.L_46:
        /*0004*/ 	.word	0x00000082


	//----- nvinfo : EIATTR_KPARAM_INFO
	.align		4
.L_47:
        /*0008*/ 	.byte	0x04, 0x17
        /*000a*/ 	.short	(.L_49 - .L_48)
.L_48:
        /*000c*/ 	.word	0x00000000
        /*0010*/ 	.short	0x0003
        /*0012*/ 	.short	0x0014
        /*0014*/ 	.byte	0x00, 0xf0, 0x11, 0x00


	//----- nvinfo : EIATTR_KPARAM_INFO
	.align		4
.L_49:
        /*0018*/ 	.byte	0x04, 0x17
        /*001a*/ 	.short	(.L_51 - .L_50)
.L_50:
        /*001c*/ 	.word	0x00000000
        /*0020*/ 	.short	0x0002
        /*0022*/ 	.short	0x0010
        /*0024*/ 	.byte	0x00, 0xf0, 0x11, 0x00


	//----- nvinfo : EIATTR_KPARAM_INFO
	.align		4
.L_51:
        /*0028*/ 	.byte	0x04, 0x17
        /*002a*/ 	.short	(.L_53 - .L_52)
.L_52:
        /*002c*/ 	.word	0x00000000
        /*0030*/ 	.short	0x0001
        /*0032*/ 	.short	0x0008
        /*0034*/ 	.byte	0x00, 0xf5, 0x21, 0x00


	//----- nvinfo : EIATTR_KPARAM_INFO
	.align		4
.L_53:
        /*0038*/ 	.byte	0x04, 0x17
        /*003a*/ 	.short	(.L_55 - .L_54)
.L_54:
        /*003c*/ 	.word	0x00000000
        /*0040*/ 	.short	0x0000
        /*0042*/ 	.short	0x0000
        /*0044*/ 	.byte	0x00, 0xf5, 0x21, 0x00


	//----- nvinfo : EIATTR_SPARSE_MMA_MASK
	.align		4
.L_55:
        /*0048*/ 	.byte	0x03, 0x50
        /*004a*/ 	.short	0x0000


	//----- nvinfo : EIATTR_MAXREG_COUNT
	.align		4
        /*004c*/ 	.byte	0x03, 0x1b
        /*004e*/ 	.short	0x00ff


	//----- nvinfo : EIATTR_MERCURY_ISA_VERSION
	.align		4
        /*0050*/ 	.byte	0x03, 0x5f
        /*0052*/ 	.short	0x0101


	//----- nvinfo : EIATTR_VRC_CTA_INIT_COUNT
	.align		4
        /*0054*/ 	.byte	0x02, 0x4a
	.zero		1
	.zero		1


	//----- nvinfo : EIATTR_EXIT_INSTR_OFFSETS
	.align		4
        /*0058*/ 	.byte	0x04, 0x1c
        /*005a*/ 	.short	(.L_57 - .L_56)


	//   ....[0]....
.L_56:
        /*005c*/ 	.word	0x000000c0


	//   ....[1]....
        /*0060*/ 	.word	0x00000130


	//   ....[2]....
        /*0064*/ 	.word	0x00000200


	//----- nvinfo : EIATTR_CRS_STACK_SIZE
	.align		4
.L_57:
        /*0068*/ 	.byte	0x04, 0x1e
        /*006a*/ 	.short	(.L_59 - .L_58)
.L_58:
        /*006c*/ 	.word	0x00000000


	//----- nvinfo : EIATTR_CBANK_PARAM_SIZE
	.align		4
.L_59:
        /*0070*/ 	.byte	0x03, 0x19
        /*0072*/ 	.short	0x0018


	//----- nvinfo : EIATTR_PARAM_CBANK
	.align		4
        /*0074*/ 	.byte	0x04, 0x0a
        /*0076*/ 	.short	(.L_61 - .L_60)
	.align		4
.L_60:
        /*0078*/ 	.word	index@(.nv.constant0._Z8analysisPiS_ii)
        /*007c*/ 	.short	0x0380
        /*007e*/ 	.short	0x0018


	//----- nvinfo : EIATTR_SW_WAR
	.align		4
.L_61:
        /*0080*/ 	.byte	0x04, 0x36
        /*0082*/ 	.short	(.L_63 - .L_62)
.L_62:
        /*0084*/ 	.word	0x00000008
.L_63:


//--------------------- .nv.info._Z9scanning8PhPiS0_Pbiiih --------------------------
	.section	.nv.info._Z9scanning8PhPiS0_Pbiiih,"",@"SHT_CUDA_INFO"
	.sectionflags	@""
	.align	4


	//----- nvinfo : EIATTR_CUDA_API_VERSION
	.align		4
        /*0000*/ 	.byte	0x04, 0x37
        /*0002*/ 	.short	(.L_65 - .L_64)
.L_64:
        /*0004*/ 	.word	0x00000082


	//----- nvinfo : EIATTR_KPARAM_INFO
	.align		4
.L_65:
        /*0008*/ 	.byte	0x04, 0x17
        /*000a*/ 	.short	(.L_67 - .L_66)
.L_66:
        /*000c*/ 	.word	0x00000000
        /*0010*/ 	.short	0x0007
        /*0012*/ 	.short	0x002c
        /*0014*/ 	.byte	0x00, 0xf0, 0x05, 0x00


	//----- nvinfo : EIATTR_KPARAM_INFO
	.align		4
.L_67:
        /*0018*/ 	.byte	0x04, 0x17
        /*001a*/ 	.short	(.L_69 - .L_68)
.L_68:
        /*001c*/ 	.word	0x00000000
        /*0020*/ 	.short	0x0006
        /*0022*/ 	.short	0x0028
        /*0024*/ 	.byte	0x00, 0xf0, 0x11, 0x00


	//----- nvinfo : EIATTR_KPARAM_INFO
	.align		4
.L_69:
        /*0028*/ 	.byte	0x04, 0x17
        /*002a*/ 	.short	(.L_71 - .L_70)
.L_70:
        /*002c*/ 	.word	0x00000000
        /*0030*/ 	.short	0x0005
        /*0032*/ 	.short	0x0024
        /*0034*/ 	.byte	0x00, 0xf0, 0x11, 0x00


	//----- nvinfo : EIATTR_KPARAM_INFO
	.align		4
.L_71:
        /*0038*/ 	.byte	0x04, 0x17
        /*003a*/ 	.short	(.L_73 - .L_72)
.L_72:
        /*003c*/ 	.word	0x00000000
        /*0040*/ 	.short	0x0004
        /*0042*/ 	.short	0x0020
        /*0044*/ 	.byte	0x00, 0xf0, 0x11, 0x00


	//----- nvinfo : EIATTR_KPARAM_INFO
	.align		4
.L_73:
        /*0048*/ 	.byte	0x04, 0x17
        /*004a*/ 	.short	(.L_75 - .L_74)
.L_74:
        /*004c*/ 	.word	0x00000000
        /*0050*/ 	.short	0x0003
        /*0052*/ 	.short	0x0018
        /*0054*/ 	.byte	0x00, 0xf5, 0x21, 0x00


	//----- nvinfo : EIATTR_KPARAM_INFO
	.align		4
.L_75:
        /*0058*/ 	.byte	0x04, 0x17
        /*005a*/ 	.short	(.L_77 - .L_76)
.L_76:
        /*005c*/ 	.word	0x00000000
        /*0060*/ 	.short	0x0002
        /*0062*/ 	.short	0x0010
        /*0064*/ 	.byte	0x00, 0xf5, 0x21, 0x00


	//----- nvinfo : EIATTR_KPARAM_INFO
	.align		4
.L_77:
        /*0068*/ 	.byte	0x04, 0x17
        /*006a*/ 	.short	(.L_79 - .L_78)
.L_78:
        /*006c*/ 	.word	0x00000000
        /*0070*/ 	.short	0x0001
        /*0072*/ 	.short	0x0008
        /*0074*/ 	.byte	0x00, 0xf5, 0x21, 0x00


	//----- nvinfo : EIATTR_KPARAM_INFO
	.align		4
.L_79:
        /*0078*/ 	.byte	0x04, 0x17
        /*007a*/ 	.short	(.L_81 - .L_80)
.L_80:
        /*007c*/ 	.word	0x00000000
        /*0080*/ 	.short	0x0000
        /*0082*/ 	.short	0x0000
        /*0084*/ 	.byte	0x00, 0xf5, 0x21, 0x00


	//----- nvinfo : EIATTR_SPARSE_MMA_MASK
	.align		4
.L_81:
        /*0088*/ 	.byte	0x03, 0x50
        /*008a*/ 	.short	0x0000


	//----- nvinfo : EIATTR_MAXREG_COUNT
	.align		4
        /*008c*/ 	.byte	0x03, 0x1b
        /*008e*/ 	.short	0x00ff


	//----- nvinfo : EIATTR_MERCURY_ISA_VERSION
	.align		4
        /*0090*/ 	.byte	0x03, 0x5f
        /*0092*/ 	.short	0x0101


	//----- nvinfo : EIATTR_VRC_CTA_INIT_COUNT
	.align		4
        /*0094*/ 	.byte	0x02, 0x4a
	.zero		1
	.zero		1


	//----- nvinfo : EIATTR_EXIT_INSTR_OFFSETS
	.align		4
        /*0098*/ 	.byte	0x04, 0x1c
        /*009a*/ 	.short	(.L_83 - .L_82)


	//   ....[0]....
.L_82:
        /*009c*/ 	.word	0x000000d0


	//   ....[1]....
        /*00a0*/ 	.word	0x00000c70


	//   ....[2]....
        /*00a4*/ 	.word	0x00000ce0


	//----- nvinfo : EIATTR_CRS_STACK_SIZE
	.align		4
.L_83:
        /*00a8*/ 	.byte	0x04, 0x1e
        /*00aa*/ 	.short	(.L_85 - .L_84)
.L_84:
        /*00ac*/ 	.word	0x00000000


	//----- nvinfo : EIATTR_CBANK_PARAM_SIZE
	.align		4
.L_85:
        /*00b0*/ 	.byte	0x03, 0x19
        /*00b2*/ 	.short	0x002d


	//----- nvinfo : EIATTR_PARAM_CBANK
	.align		4
        /*00b4*/ 	.byte	0x04, 0x0a
        /*00b6*/ 	.short	(.L_87 - .L_86)
	.align		4
.L_86:
        /*00b8*/ 	.word	index@(.nv.constant0._Z9scanning8PhPiS0_Pbiiih)
        /*00bc*/ 	.short	0x0380
        /*00be*/ 	.short	0x002d


	//----- nvinfo : EIATTR_SW_WAR
	.align		4
.L_87:
        /*00c0*/ 	.byte	0x04, 0x36
        /*00c2*/ 	.short	(.L_89 - .L_88)
.L_88:
        /*00c4*/ 	.word	0x00000008
.L_89:


//--------------------- .nv.info._Z8ScanningPhPiS0_Pbiiih --------------------------
	.section	.nv.info._Z8ScanningPhPiS0_Pbiiih,"",@"SHT_CUDA_INFO"
	.sectionflags	@""
	.align	4


	//----- nvinfo : EIATTR_CUDA_API_VERSION
	.align		4
        /*0000*/ 	.byte	0x04, 0x37
        /*0002*/ 	.short	(.L_91 - .L_90)
.L_90:
        /*0004*/ 	.word	0x00000082


	//----- nvinfo : EIATTR_KPARAM_INFO
	.align		4
.L_91:
        /*0008*/ 	.byte	0x04, 0x17
        /*000a*/ 	.short	(.L_93 - .L_92)
.L_92:
        /*000c*/ 	.word	0x00000000
        /*0010*/ 	.short	0x0007
        /*0012*/ 	.short	0x002c
        /*0014*/ 	.byte	0x00, 0xf0, 0x05, 0x00


	//----- nvinfo : EIATTR_KPARAM_INFO
	.align		4
.L_93:
        /*0018*/ 	.byte	0x04, 0x17
        /*001a*/ 	.short	(.L_95 - .L_94)
.L_94:
        /*001c*/ 	.word	0x00000000
        /*0020*/ 	.short	0x0006
        /*0022*/ 	.short	0x0028
        /*0024*/ 	.byte	0x00, 0xf0, 0x11, 0x00


	//----- nvinfo : EIATTR_KPARAM_INFO
	.align		4
.L_95:
        /*0028*/ 	.byte	0x04, 0x17
        /*002a*/ 	.short	(.L_97 - .L_96)
.L_96:
        /*002c*/ 	.word	0x00000000
        /*0030*/ 	.short	0x0005
        /*0032*/ 	.short	0x0024
        /*0034*/ 	.byte	0x00, 0xf0, 0x11, 0x00


	//----- nvinfo : EIATTR_KPARAM_INFO
	.align		4
.L_97:
        /*0038*/ 	.byte	0x04, 0x17
        /*003a*/ 	.short	(.L_99 - .L_98)
.L_98:
        /*003c*/ 	.word	0x00000000
        /*0040*/ 	.short	0x0004
        /*0042*/ 	.short	0x0020
        /*0044*/ 	.byte	0x00, 0xf0, 0x11, 0x00


	//----- nvinfo : EIATTR_KPARAM_INFO
	.align		4
.L_99:
        /*0048*/ 	.byte	0x04, 0x17
        /*004a*/ 	.short	(.L_101 - .L_100)
.L_100:
        /*004c*/ 	.word	0x00000000
        /*0050*/ 	.short	0x0003
        /*0052*/ 	.short	0x0018
        /*0054*/ 	.byte	0x00, 0xf5, 0x21, 0x00


	//----- nvinfo : EIATTR_KPARAM_INFO
	.align		4
.L_101:
        /*0058*/ 	.byte	0x04, 0x17
        /*005a*/ 	.short	(.L_103 - .L_102)
.L_102:
        /*005c*/ 	.word	0x00000000
        /*0060*/ 	.short	0x0002
        /*0062*/ 	.short	0x0010
        /*0064*/ 	.byte	0x00, 0xf5, 0x21, 0x00


	//----- nvinfo : EIATTR_KPARAM_INFO
	.align		4
.L_103:
        /*0068*/ 	.byte	0x04, 0x17
        /*006a*/ 	.short	(.L_105 - .L_104)
.L_104:
        /*006c*/ 	.word	0x00000000
        /*0070*/ 	.short	0x0001
        /*0072*/ 	.short	0x0008
        /*0074*/ 	.byte	0x00, 0xf5, 0x21, 0x00


	//----- nvinfo : EIATTR_KPARAM_INFO
	.align		4
.L_105:
        /*0078*/ 	.byte	0x04, 0x17
        /*007a*/ 	.short	(.L_107 - .L_106)
.L_106:
        /*007c*/ 	.word	0x00000000
        /*0080*/ 	.short	0x0000
        /*0082*/ 	.short	0x0000
        /*0084*/ 	.byte	0x00, 0xf5, 0x21, 0x00


	//----- nvinfo : EIATTR_SPARSE_MMA_MASK
	.align		4
.L_107:
        /*0088*/ 	.byte	0x03, 0x50
        /*008a*/ 	.short	0x0000


	//----- nvinfo : EIATTR_MAXREG_COUNT
	.align		4
        /*008c*/ 	.byte	0x03, 0x1b
        /*008e*/ 	.short	0x00ff


	//----- nvinfo : EIATTR_MERCURY_ISA_VERSION
	.align		4
        /*0090*/ 	.byte	0x03, 0x5f
        /*0092*/ 	.short	0x0101


	//----- nvinfo : EIATTR_VRC_CTA_INIT_COUNT
	.align		4
        /*0094*/ 	.byte	0x02, 0x4a
	.zero		1
	.zero		1


	//----- nvinfo : EIATTR_EXIT_INSTR_OFFSETS
	.align		4
        /*0098*/ 	.byte	0x04, 0x1c
        /*009a*/ 	.short	(.L_109 - .L_108)


	//   ....[0]....
.L_108:
        /*009c*/ 	.word	0x000000d0


	//   ....[1]....
        /*00a0*/ 	.word	0x00000850


	//   ....[2]....
        /*00a4*/ 	.word	0x000008c0


	//----- nvinfo : EIATTR_CRS_STACK_SIZE
	.align		4
.L_109:
        /*00a8*/ 	.byte	0x04, 0x1e
        /*00aa*/ 	.short	(.L_111 - .L_110)
.L_110:
        /*00ac*/ 	.word	0x00000000


	//----- nvinfo : EIATTR_CBANK_PARAM_SIZE
	.align		4
.L_111:
        /*00b0*/ 	.byte	0x03, 0x19
        /*00b2*/ 	.short	0x002d


	//----- nvinfo : EIATTR_PARAM_CBANK
	.align		4
        /*00b4*/ 	.byte	0x04, 0x0a
        /*00b6*/ 	.short	(.L_113 - .L_112)
	.align		4
.L_112:
        /*00b8*/ 	.word	index@(.nv.constant0._Z8ScanningPhPiS0_Pbiiih)
        /*00bc*/ 	.short	0x0380
        /*00be*/ 	.short	0x002d


	//----- nvinfo : EIATTR_SW_WAR
	.align		4
.L_113:
        /*00c0*/ 	.byte	0x04, 0x36
        /*00c2*/ 	.short	(.L_115 - .L_114)
.L_114:
        /*00c4*/ 	.word	0x00000008
.L_115:


//--------------------- .nv.info._Z7InitCCLPiS_ii --------------------------
	.section	.nv.info._Z7InitCCLPiS_ii,"",@"SHT_CUDA_INFO"
	.sectionflags	@""
	.align	4


	//----- nvinfo : EIATTR_CUDA_API_VERSION
	.align		4
        /*0000*/ 	.byte	0x04, 0x37
        /*0002*/ 	.short	(.L_117 - .L_116)
.L_116:
        /*0004*/ 	.word	0x00000082


	//----- nvinfo : EIATTR_KPARAM_INFO
	.align		4
.L_117:
        /*0008*/ 	.byte	0x04, 0x17
        /*000a*/ 	.short	(.L_119 - .L_118)
.L_118:
        /*000c*/ 	.word	0x00000000
        /*0010*/ 	.short	0x0003
        /*0012*/ 	.short	0x0014
        /*0014*/ 	.byte	0x00, 0xf0, 0x11, 0x00


	//----- nvinfo : EIATTR_KPARAM_INFO
	.align		4
.L_119:
        /*0018*/ 	.byte	0x04, 0x17
        /*001a*/ 	.short	(.L_121 - .L_120)
.L_120:
        /*001c*/ 	.word	0x00000000
        /*0020*/ 	.short	0x0002
        /*0022*/ 	.short	0x0010
        /*0024*/ 	.byte	0x00, 0xf0, 0x11, 0x00


	//----- nvinfo : EIATTR_KPARAM_INFO
	.align		4
.L_121:
        /*0028*/ 	.byte	0x04, 0x17
        /*002a*/ 	.short	(.L_123 - .L_122)
.L_122:
        /*002c*/ 	.word	0x00000000
        /*0030*/ 	.short	0x0001
        /*0032*/ 	.short	0x0008
        /*0034*/ 	.byte	0x00, 0xf5, 0x21, 0x00


	//----- nvinfo : EIATTR_KPARAM_INFO
	.align		4
.L_123:
        /*0038*/ 	.byte	0x04, 0x17
        /*003a*/ 	.short	(.L_125 - .L_124)
.L_124:
        /*003c*/ 	.word	0x00000000
        /*0040*/ 	.short	0x0000
        /*0042*/ 	.short	0x0000
        /*0044*/ 	.byte	0x00, 0xf5, 0x21, 0x00


	//----- nvinfo : EIATTR_SPARSE_MMA_MASK
	.align		4
.L_125:
        /*0048*/ 	.byte	0x03, 0x50
        /*004a*/ 	.short	0x0000


	//----- nvinfo : EIATTR_MAXREG_COUNT
	.align		4
        /*004c*/ 	.byte	0x03, 0x1b
        /*004e*/ 	.short	0x00ff


	//----- nvinfo : EIATTR_MERCURY_ISA_VERSION
	.align		4
        /*0050*/ 	.byte	0x03, 0x5f
        /*0052*/ 	.short	0x0101


	//----- nvinfo : EIATTR_VRC_CTA_INIT_COUNT
	.align		4
        /*0054*/ 	.byte	0x02, 0x4a
	.zero		1
	.zero		1


	//----- nvinfo : EIATTR_EXIT_INSTR_OFFSETS
	.align		4
        /*0058*/ 	.byte	0x04, 0x1c
        /*005a*/ 	.short	(.L_127 - .L_126)


	//   ....[0]....
.L_126:
        /*005c*/ 	.word	0x000000c0


	//   ....[1]....
        /*0060*/ 	.word	0x00000150


	//----- nvinfo : EIATTR_CBANK_PARAM_SIZE
	.align		4
.L_127:
        /*0064*/ 	.byte	0x03, 0x19
        /*0066*/ 	.short	0x0018


	//----- nvinfo : EIATTR_PARAM_CBANK
	.align		4
        /*0068*/ 	.byte	0x04, 0x0a
        /*006a*/ 	.short	(.L_129 - .L_128)
	.align		4
.L_128:
        /*006c*/ 	.word	index@(.nv.constant0._Z7InitCCLPiS_ii)
        /*0070*/ 	.short	0x0380
        /*0072*/ 	.short	0x0018


	//----- nvinfo : EIATTR_SW_WAR
	.align		4
.L_129:
        /*0074*/ 	.byte	0x04, 0x36
        /*0076*/ 	.short	(.L_131 - .L_130)
.L_130:
        /*0078*/ 	.word	0x00000008
.L_131:


//--------------------- .nv.callgraph             --------------------------
	.section	.nv.callgraph,"",@"SHT_CUDA_CALLGRAPH"
	.align	4
	.sectionentsize	8
	.align		4
        /*0000*/ 	.word	0x00000000
	.align		4
        /*0004*/ 	.word	0xffffffff
	.align		4
        /*0008*/ 	.word	0x00000000
	.align		4
        /*000c*/ 	.word	0xfffffffe
	.align		4
        /*0010*/ 	.word	0x00000000
	.align		4
        /*0014*/ 	.word	0xfffffffd
	.align		4
        /*0018*/ 	.word	0x00000000
	.align		4
        /*001c*/ 	.word	0xfffffffc


//--------------------- .text._Z8labelingPiS_ii   --------------------------
	.section	.text._Z8labelingPiS_ii,"ax",@progbits
	.align	128
        .global         _Z8labelingPiS_ii
        .type           _Z8labelingPiS_ii,@function
        .size           _Z8labelingPiS_ii,(.L_x_31 - _Z8labelingPiS_ii)
        .other          _Z8labelingPiS_ii,@"STO_CUDA_ENTRY STV_DEFAULT"
_Z8labelingPiS_ii:
.text._Z8labelingPiS_ii:
[----:B------:R-:W-:Y:S01]  /*0000*/  LDC R1, c[0x0][0x37c] ;  /* 0x0000df00ff017b82 */ /* 0x000fe20000000800 */
[----:B------:R-:W0:Y:S07]  /*0010*/  S2R R2, SR_TID.Y ;  /* 0x0000000000027919 */ /* 0x000e2e0000002200 */
[----:B------:R-:W1:Y:S01]  /*0020*/  LDC R0, c[0x0][0x360] ;  /* 0x0000d800ff007b82 */ /* 0x000e620000000800 */
[----:B------:R-:W2:Y:S01]  /*0030*/  LDCU.64 UR6, c[0x0][0x390] ;  /* 0x00007200ff0677ac */ /* 0x000ea20008000a00 */
[----:B------:R-:W1:Y:S06]  /*0040*/  S2R R3, SR_TID.X ;  /* 0x0000000000037919 */ /* 0x000e6c0000002100 */
[----:B------:R-:W0:Y:S08]  /*0050*/  S2UR UR5, SR_CTAID.Y ;  /* 0x00000000000579c3 */ /* 0x000e300000002600 */
[----:B------:R-:W0:Y:S08]  /*0060*/  LDC R5, c[0x0][0x364] ;  /* 0x0000d900ff057b82 */ /* 0x000e300000000800 */
[----:B------:R-:W1:Y:S01]  /*0070*/  S2UR UR4, SR_CTAID.X ;  /* 0x00000000000479c3 */ /* 0x000e620000002500 */
[----:B0-----:R-:W-:-:S05]  /*0080*/  IMAD R5, R5, UR5, R2 ;  /* 0x0000000505057c24 */ /* 0x001fca000f8e0202 */
[----:B--2---:R-:W-:Y:S01]  /*0090*/  ISETP.GE.AND P0, PT, R5, UR7, PT ;  /* 0x0000000705007c0c */ /* 0x004fe2000bf06270 */
[----:B-1----:R-:W-:-:S05]  /*00a0*/  IMAD R0, R0, UR4, R3 ;  /* 0x0000000400007c24 */ /* 0x002fca000f8e0203 */
[----:B------:R-:W-:-:S13]  /*00b0*/  ISETP.GE.OR P0, PT, R0, UR6, P0 ;  /* 0x0000000600007c0c */ /* 0x000fda0008706670 */
[----:B------:R-:W-:Y:S05]  /*00c0*/  @P0 EXIT ;  /* 0x000000000000094d */ /* 0x000fea0003800000 */
[----:B------:R-:W0:Y:S01]  /*00d0*/  LDC.64 R2, c[0x0][0x380] ;  /* 0x0000e000ff027b82 */ /* 0x000e220000000a00 */
[----:B------:R-:W1:Y:S01]  /*00e0*/  LDCU.64 UR4, c[0x0][0x358] ;  /* 0x00006b00ff0477ac */ /* 0x000e620008000a00 */
[----:B------:R-:W-:-:S06]  /*00f0*/  IMAD R5, R5, UR6, R0 ;  /* 0x0000000605057c24 */ /* 0x000fcc000f8e0200 */
[----:B------:R-:W2:Y:S01]  /*0100*/  LDC.64 R6, c[0x0][0x388] ;  /* 0x0000e200ff067b82 */ /* 0x000ea20000000a00 */
[----:B0-----:R-:W-:-:S05]  /*0110*/  IMAD.WIDE R2, R5, 0x4, R2 ;  /* 0x0000000405027825 */ /* 0x001fca00078e0202 */
[----:B-1----:R-:W2:Y:S02]  /*0120*/  LDG.E R5, desc[UR4][R2.64] ;  /* 0x0000000402057981 */ /* 0x002ea4000c1e1900 */
[----:B--2---:R-:W-:-:S06]  /*0130*/  IMAD.WIDE R4, R5, 0x4, R6 ;  /* 0x0000000405047825 */ /* 0x004fcc00078e0206 */
[----:B------:R-:W2:Y:S02]  /*0140*/  LDG.E R5, desc[UR4][R4.64] ;  /* 0x0000000404057981 */ /* 0x000ea4000c1e1900 */
[----:B--2---:R-:W-:-:S06]  /*0150*/  IMAD.WIDE R6, R5, 0x4, R6 ;  /* 0x0000000405067825 */ /* 0x004fcc00078e0206 */
[----:B------:R-:W2:Y:S04]  /*0160*/  LDG.E R7, desc[UR4][R6.64] ;  /* 0x0000000406077981 */ /* 0x000ea8000c1e1900 */
[----:B--2---:R-:W-:Y:S01]  /*0170*/  STG.E desc[UR4][R2.64], R7 ;  /* 0x0000000702007986 */ /* 0x004fe2000c101904 */
[----:B------:R-:W-:Y:S05]  /*0180*/  EXIT ;  /* 0x000000000000794d */ /* 0x000fea0003800000 */
.L_x_0:
[----:B------:R-:W-:-:S00]  /*0190*/  BRA `(.L_x_0) ;  /* 0xfffffffc00fc7947 */ /* 0x000fc0000383ffff */
[----:B------:R-:W-:-:S00]  /*01a0*/  NOP ;  /* 0x0000000000007918 */ /* 0x000fc00000000000 */
        /* <DEDUP_REMOVED lines=13> */
.L_x_31:


//--------------------- .text._Z8analysisPiS_ii   --------------------------
	.section	.text._Z8analysisPiS_ii,"ax",@progbits
	.align	128
        .global         _Z8analysisPiS_ii
        .type           _Z8analysisPiS_ii,@function
        .size           _Z8analysisPiS_ii,(.L_x_32 - _Z8analysisPiS_ii)
        .other          _Z8analysisPiS_ii,@"STO_CUDA_ENTRY STV_DEFAULT"
_Z8analysisPiS_ii:
.text._Z8analysisPiS_ii:
        /* <DEDUP_REMOVED lines=15> */
[----:B------:R-:W-:-:S04]  /*00f0*/  IMAD R7, R5, UR6, R0 ;  /* 0x0000000605077c24 */ /* 0x000fc8000f8e0200 */
[----:B0-----:R-:W-:-:S06]  /*0100*/  IMAD.WIDE R2, R7, 0x4, R2 ;  /* 0x0000000407027825 */ /* 0x001fcc00078e0202 */
[----:B-1----:R-:W2:Y:S02]  /*0110*/  LDG.E R2, desc[UR4][R2.64] ;  /* 0x0000000402027981 */ /* 0x002ea4000c1e1900 */
[----:B--2---:R-:W-:-:S13]  /*0120*/  ISETP.NE.AND P0, PT, R2, R7, PT ;  /* 0x000000070200720c */ /* 0x004fda0003f05270 */
[----:B------:R-:W-:Y:S05]  /*0130*/  @P0 EXIT ;  /* 0x000000000000094d */ /* 0x000fea0003800000 */
[----:B------:R-:W0:Y:S01]  /*0140*/  LDC.64 R4, c[0x0][0x388] ;  /* 0x0000e200ff047b82 */ /* 0x000e220000000a00 */
[----:B------:R-:W-:Y:S01]  /*0150*/  BSSY.RECONVERGENT B0, `(.L_x_1) ;  /* 0x0000008000007945 */ /* 0x000fe20003800200 */
[----:B------:R-:W-:-:S07]  /*0160*/  MOV R9, R7 ;  /* 0x0000000700097202 */ /* 0x000fce0000000f00 */
.L_x_2:
[----:B0-----:R-:W-:-:S06]  /*0170*/  IMAD.WIDE R2, R9, 0x4, R4 ;  /* 0x0000000409027825 */ /* 0x001fcc00078e0204 */
[----:B------:R-:W2:Y:S01]  /*0180*/  LDG.E R2, desc[UR4][R2.64] ;  /* 0x0000000402027981 */ /* 0x000ea2000c1e1900 */
[----:B------:R-:W-:Y:S02]  /*0190*/  MOV R11, R9 ;  /* 0x00000009000b7202 */ /* 0x000fe40000000f00 */
[-C--:B--2---:R-:W-:Y:S02]  /*01a0*/  ISETP.NE.AND P0, PT, R9, R2.reuse, PT ;  /* 0x000000020900720c */ /* 0x084fe40003f05270 */
[----:B------:R-:W-:-:S11]  /*01b0*/  MOV R9, R2 ;  /* 0x0000000200097202 */ /* 0x000fd60000000f00 */
[----:B------:R-:W-:Y:S05]  /*01c0*/  @P0 BRA `(.L_x_2) ;  /* 0xfffffffc00e80947 */ /* 0x000fea000383ffff */
[----:B------:R-:W-:Y:S05]  /*01d0*/  BSYNC.RECONVERGENT B0 ;  /* 0x0000000000007941 */ /* 0x000fea0003800200 */
.L_x_1:
[----:B------:R-:W-:-:S05]  /*01e0*/  IMAD.WIDE R2, R7, 0x4, R4 ;  /* 0x0000000407027825 */ /* 0x000fca00078e0204 */
[----:B------:R-:W-:Y:S01]  /*01f0*/  STG.E desc[UR4][R2.64], R11 ;  /* 0x0000000b02007986 */ /* 0x000fe2000c101904 */
[----:B------:R-:W-:Y:S05]  /*0200*/  EXIT ;  /* 0x000000000000794d */ /* 0x000fea0003800000 */
.L_x_3:
        /* <DEDUP_REMOVED lines=15> */
.L_x_32:


//--------------------- .text._Z9scanning8PhPiS0_Pbiiih --------------------------
	.section	.text._Z9scanning8PhPiS0_Pbiiih,"ax",@progbits
	.align	128
        .global         _Z9scanning8PhPiS0_Pbiiih
        .type           _Z9scanning8PhPiS0_Pbiiih,@function
        .size           _Z9scanning8PhPiS0_Pbiiih,(.L_x_33 - _Z9scanning8PhPiS0_Pbiiih)
        .other          _Z9scanning8PhPiS0_Pbiiih,@"STO_CUDA_ENTRY STV_DEFAULT"
_Z9scanning8PhPiS0_Pbiiih:
.text._Z9scanning8PhPiS0_Pbiiih:
[----:B------:R-:W-:Y:S01]  /*0000*/  LDC R1, c[0x0][0x37c] ;  /* 0x0000df00ff017b82 */ /* 0x000fe20000000800 */
[----:B------:R-:W0:Y:S01]  /*0010*/  S2R R5, SR_TID.Y ;  /* 0x0000000000057919 */ /* 0x000e220000002200 */
[----:B------:R-:W1:Y:S06]  /*0020*/  LDCU UR5, c[0x0][0x360] ;  /* 0x00006c00ff0577ac */ /* 0x000e6c0008000800 */
[----:B------:R-:W0:Y:S01]  /*0030*/  S2UR UR6, SR_CTAID.Y ;  /* 0x00000000000679c3 */ /* 0x000e220000002600 */
[----:B------:R-:W1:Y:S01]  /*0040*/  S2R R3, SR_TID.X ;  /* 0x0000000000037919 */ /* 0x000e620000002100 */
[----:B------:R-:W2:Y:S06]  /*0050*/  LDCU UR8, c[0x0][0x3a0] ;  /* 0x00007400ff0877ac */ /* 0x000eac0008000800 */
[----:B------:R-:W0:Y:S08]  /*0060*/  LDC R0, c[0x0][0x364] ;  /* 0x0000d900ff007b82 */ /* 0x000e300000000800 */
[----:B------:R-:W3:Y:S08]  /*0070*/  S2UR UR4, SR_CTAID.X ;  /* 0x00000000000479c3 */ /* 0x000ef00000002500 */
[----:B------:R-:W3:Y:S01]  /*0080*/  LDC R7, c[0x0][0x370] ;  /* 0x0000dc00ff077b82 */ /* 0x000ee20000000800 */
[----:B0-----:R-:W-:-:S04]  /*0090*/  IMAD R0, R0, UR6, R5 ;  /* 0x0000000600007c24 */ /* 0x001fc8000f8e0205 */
[----:B---3--:R-:W-:-:S04]  /*00a0*/  IMAD R0, R0, R7, UR4 ;  /* 0x0000000400007e24 */ /* 0x008fc8000f8e0207 */
[----:B-1----:R-:W-:-:S05]  /*00b0*/  IMAD R10, R0, UR5, R3 ;  /* 0x00000005000a7c24 */ /* 0x002fca000f8e0203 */
[----:B--2---:R-:W-:-:S13]  /*00c0*/  ISETP.GE.AND P0, PT, R10, UR8, PT ;  /* 0x000000080a007c0c */ /* 0x004fda000bf06270 */
[----:B------:R-:W-:Y:S05]  /*00d0*/  @P0 EXIT ;  /* 0x000000000000094d */ /* 0x000fea0003800000 */
[----:B------:R-:W0:Y:S01]  /*00e0*/  LDCU.64 UR10, c[0x0][0x380] ;  /* 0x00007000ff0a77ac */ /* 0x000e220008000a00 */
[----:B------:R-:W1:Y:S01]  /*00f0*/  LDC R7, c[0x0][0x3a4] ;  /* 0x0000e900ff077b82 */ /* 0x000e620000000800 */
[----:B------:R-:W2:Y:S01]  /*0100*/  LDCU.64 UR6, c[0x0][0x358] ;  /* 0x00006b00ff0677ac */ /* 0x000ea20008000a00 */
[----:B------:R-:W-:Y:S02]  /*0110*/  IABS R11, R10 ;  /* 0x0000000a000b7213 */ /* 0x000fe40000000000 */
[C---:B------:R-:W-:Y:S01]  /*0120*/  ISETP.GE.AND P1, PT, R10.reuse, RZ, PT ;  /* 0x000000ff0a00720c */ /* 0x040fe20003f26270 */
[----:B------:R-:W3:Y:S01]  /*0130*/  LDCU UR4, c[0x0][0x3a0] ;  /* 0x00007400ff0477ac */ /* 0x000ee20008000800 */
[----:B------:R-:W4:Y:S01]  /*0140*/  LDCU.U8 UR5, c[0x0][0x3ac] ;  /* 0x00007580ff0577ac */ /* 0x000f220008000000 */
[----:B0-----:R-:W-:-:S04]  /*0150*/  IADD3 R2, P0, PT, R10, UR10, RZ ;  /* 0x0000000a0a027c10 */ /* 0x001fc8000ff1e0ff */
[----:B------:R-:W-:-:S05]  /*0160*/  LEA.HI.X.SX32 R3, R10, UR11, 0x1, P0 ;  /* 0x0000000b0a037c11 */ /* 0x000fca00080f0eff */
[----:B--2---:R0:W5:Y:S01]  /*0170*/  LDG.E.U8 R0, desc[UR6][R2.64] ;  /* 0x0000000602007981 */ /* 0x004162000c1e1100 */
[-C--:B-1----:R-:W-:Y:S01]  /*0180*/  IABS R8, R7.reuse ;  /* 0x0000000700087213 */ /* 0x082fe20000000000 */
[----:B------:R-:W-:Y:S01]  /*0190*/  BSSY.RECONVERGENT B0, `(.L_x_4) ;  /* 0x0000031000007945 */ /* 0x000fe20003800200 */
[-C--:B------:R-:W-:Y:S02]  /*01a0*/  ISETP.GE.AND P2, PT, R10, R7.reuse, PT ;  /* 0x000000070a00720c */ /* 0x080fe40003f46270 */
[----:B------:R-:W1:Y:S01]  /*01b0*/  I2F.RP R6, R8 ;  /* 0x0000000800067306 */ /* 0x000e620000209400 */
[----:B------:R-:W-:-:S07]  /*01c0*/  LOP3.LUT R13, RZ, R7, RZ, 0x33, !PT ;  /* 0x00000007ff0d7212 */ /* 0x000fce00078e33ff */
[----:B-1----:R-:W1:Y:S02]  /*01d0*/  MUFU.RCP R6, R6 ;  /* 0x0000000600067308 */ /* 0x002e640000001000 */
[----:B-1----:R-:W-:Y:S02]  /*01e0*/  VIADD R4, R6, 0xffffffe ;  /* 0x0ffffffe06047836 */ /* 0x002fe40000000000 */
[----:B---3--:R-:W-:-:S04]  /*01f0*/  IMAD.U32 R6, RZ, RZ, UR4 ;  /* 0x00000004ff067e24 */ /* 0x008fc8000f8e00ff */
[----:B------:R1:W2:Y:S02]  /*0200*/  F2I.FTZ.U32.TRUNC.NTZ R5, R4 ;  /* 0x0000000400057305 */ /* 0x0002a4000021f000 */
[----:B-1----:R-:W-:Y:S02]  /*0210*/  IMAD.MOV.U32 R4, RZ, RZ, RZ ;  /* 0x000000ffff047224 */ /* 0x002fe400078e00ff */
[----:B--2---:R-:W-:-:S04]  /*0220*/  IMAD.MOV R9, RZ, RZ, -R5 ;  /* 0x000000ffff097224 */ /* 0x004fc800078e0a05 */
[----:B------:R-:W-:-:S04]  /*0230*/  IMAD R9, R9, R8, RZ ;  /* 0x0000000809097224 */ /* 0x000fc800078e02ff */
[----:B------:R-:W-:-:S04]  /*0240*/  IMAD.HI.U32 R5, R5, R9, R4 ;  /* 0x0000000905057227 */ /* 0x000fc800078e0004 */
[----:B------:R-:W-:Y:S02]  /*0250*/  IMAD.MOV.U32 R9, RZ, RZ, R11 ;  /* 0x000000ffff097224 */ /* 0x000fe400078e000b */
[----:B------:R-:W-:Y:S02]  /*0260*/  IMAD.IADD R11, R10, 0x1, R7 ;  /* 0x000000010a0b7824 */ /* 0x000fe400078e0207 */
[----:B------:R-:W-:-:S04]  /*0270*/  IMAD.HI.U32 R5, R5, R9, RZ ;  /* 0x0000000905057227 */ /* 0x000fc800078e00ff */
[----:B------:R-:W-:-:S04]  /*0280*/  IMAD.MOV R5, RZ, RZ, -R5 ;  /* 0x000000ffff057224 */ /* 0x000fc800078e0a05 */
[----:B------:R-:W-:-:S05]  /*0290*/  IMAD R5, R8, R5, R9 ;  /* 0x0000000508057224 */ /* 0x000fca00078e0209 */
[----:B------:R-:W-:-:S13]  /*02a0*/  ISETP.GT.U32.AND P0, PT, R8, R5, PT ;  /* 0x000000050800720c */ /* 0x000fda0003f04070 */
[----:B------:R-:W-:-:S05]  /*02b0*/  @!P0 IMAD.IADD R5, R5, 0x1, -R8 ;  /* 0x0000000105058824 */ /* 0x000fca00078e0a08 */
[----:B------:R-:W-:-:S13]  /*02c0*/  ISETP.GT.U32.AND P0, PT, R8, R5, PT ;  /* 0x000000050800720c */ /* 0x000fda0003f04070 */
[----:B------:R-:W-:Y:S01]  /*02d0*/  @!P0 IMAD.IADD R5, R5, 0x1, -R8 ;  /* 0x0000000105058824 */ /* 0x000fe200078e0a08 */
[----:B------:R-:W-:-:S03]  /*02e0*/  ISETP.NE.AND P0, PT, R7, RZ, PT ;  /* 0x000000ff0700720c */ /* 0x000fc60003f05270 */
[----:B------:R-:W-:Y:S02]  /*02f0*/  IMAD.MOV.U32 R12, RZ, RZ, R5 ;  /* 0x000000ffff0c7224 */ /* 0x000fe400078e0005 */
[----:B------:R-:W1:Y:S02]  /*0300*/  LDC.64 R4, c[0x0][0x388] ;  /* 0x0000e200ff047b82 */ /* 0x000e640000000a00 */
[----:B------:R-:W-:-:S05]  /*0310*/  @!P1 IMAD.MOV R12, RZ, RZ, -R12 ;  /* 0x000000ffff0c9224 */ /* 0x000fca00078e0a0c */
[----:B------:R-:W-:Y:S02]  /*0320*/  SEL R12, R13, R12, !P0 ;  /* 0x0000000c0d0c7207 */ /* 0x000fe40004000000 */
[----:B------:R-:W-:Y:S02]  /*0330*/  ISETP.GE.AND P0, PT, R11, UR8, PT ;  /* 0x000000080b007c0c */ /* 0x000fe4000bf06270 */
[----:B------:R-:W-:Y:S01]  /*0340*/  ISETP.GE.AND P1, PT, R12, 0x1, PT ;  /* 0x000000010c00780c */ /* 0x000fe20003f26270 */
[----:B0---4-:R-:W-:-:S12]  /*0350*/  @!P2 BRA `(.L_x_5) ;  /* 0x000000000050a947 */ /* 0x011fd80003800000 */
[----:B------:R-:W-:-:S05]  /*0360*/  IMAD.IADD R15, R10, 0x1, -R7 ;  /* 0x000000010a0f7824 */ /* 0x000fca00078e0a07 */
[----:B------:R-:W-:-:S04]  /*0370*/  IADD3 R8, P2, PT, R15, UR10, RZ ;  /* 0x0000000a0f087c10 */ /* 0x000fc8000ff5e0ff */
[----:B------:R-:W-:-:S05]  /*0380*/  LEA.HI.X.SX32 R9, R15, UR11, 0x1, P2 ;  /* 0x0000000b0f097c11 */ /* 0x000fca00090f0eff */
[----:B------:R-:W2:Y:S02]  /*0390*/  LDG.E.U8 R8, desc[UR6][R8.64] ;  /* 0x0000000608087981 */ /* 0x000ea4000c1e1100 */
[CC--:B--2--5:R-:W-:Y:S02]  /*03a0*/  VIMNMX.U16x2 R14, PT, PT, R0.reuse, R8.reuse, PT ;  /* 0x00000008000e7248 */ /* 0x0e4fe40003fe0200 */
[----:B------:R-:W-:-:S03]  /*03b0*/  VIMNMX.U16x2 R9, PT, PT, R0, R8, !PT ;  /* 0x0000000800097248 */ /* 0x000fc60007fe0200 */
[--C-:B------:R-:W-:Y:S01]  /*03c0*/  IMAD.MOV R17, RZ, RZ, -R14.reuse ;  /* 0x000000ffff117224 */ /* 0x100fe200078e0a0e */
[----:B------:R-:W-:-:S04]  /*03d0*/  PRMT R14, R9, 0x7610, R14 ;  /* 0x00007610090e7816 */ /* 0x000fc8000000000e */
[----:B------:R-:W-:-:S05]  /*03e0*/  PRMT R17, R17, 0x7710, RZ ;  /* 0x0000771011117816 */ /* 0x000fca00000000ff */
[----:B------:R-:W-:-:S05]  /*03f0*/  IMAD.IADD R14, R14, 0x1, R17 ;  /* 0x000000010e0e7824 */ /* 0x000fca00078e0211 */
[----:B------:R-:W-:-:S04]  /*0400*/  LOP3.LUT R14, R14, 0xffff, RZ, 0xc0, !PT ;  /* 0x0000ffff0e0e7812 */ /* 0x000fc800078ec0ff */
[----:B------:R-:W-:-:S13]  /*0410*/  ISETP.LE.U32.AND P2, PT, R14, UR5, PT ;  /* 0x000000050e007c0c */ /* 0x000fda000bf43070 */
[----:B------:R-:W-:Y:S05]  /*0420*/  @!P2 BRA `(.L_x_5) ;  /* 0x00000000001ca947 */ /* 0x000fea0003800000 */
[----:B------:R-:W0:Y:S02]  /*0430*/  LDC.64 R8, c[0x0][0x388] ;  /* 0x0000e200ff087b82 */ /* 0x000e240000000a00 */
[----:B0-----:R-:W-:-:S06]  /*0440*/  IMAD.WIDE R8, R15, 0x4, R8 ;  /* 0x000000040f087825 */ /* 0x001fcc00078e0208 */
[----:B------:R-:W2:Y:S01]  /*0450*/  LDG.E.U8 R8, desc[UR6][R8.64] ;  /* 0x0000000608087981 */ /* 0x000ea2000c1e1100 */
[----:B------:R-:W0:Y:S02]  /*0460*/  LDCU.U16 UR4, c[0x0][0x3a0] ;  /* 0x00007400ff0477ac */ /* 0x000e240008000400 */
[----:B0-----:R-:W-:-:S06]  /*0470*/  ULOP3.LUT UR4, UR4, 0xff, URZ, 0xc0, !UPT ;  /* 0x000000ff04047892 */ /* 0x001fcc000f8ec0ff */
[----:B--2---:R-:W-:-:S04]  /*0480*/  VIMNMX.U16x2 R6, PT, PT, R8, UR4, PT ;  /* 0x0000000408067c48 */ /* 0x004fc8000bfe0200 */
[----:B------:R-:W-:-:S07]  /*0490*/  LOP3.LUT R6, R6, 0xffff, RZ, 0xc0, !PT ;  /* 0x0000ffff06067812 */ /* 0x000fce00078ec0ff */
.L_x_5:
[----:B------:R-:W-:Y:S05]  /*04a0*/  BSYNC.RECONVERGENT B0 ;  /* 0x0000000000007941 */ /* 0x000fea0003800200 */
.L_x_4:
[----:B------:R-:W-:Y:S04]  /*04b0*/  BSSY.RECONVERGENT B0, `(.L_x_6) ;  /* 0x0000014000007945 */ /* 0x000fe80003800200 */
[----:B------:R-:W-:Y:S05]  /*04c0*/  @P0 BRA `(.L_x_7) ;  /* 0x0000000000480947 */ /* 0x000fea0003800000 */
[----:B------:R-:W-:-:S04]  /*04d0*/  IADD3 R8, P0, PT, R2, R7, RZ ;  /* 0x0000000702087210 */ /* 0x000fc80007f1e0ff */
[----:B------:R-:W-:-:S05]  /*04e0*/  LEA.HI.X.SX32 R9, R7, R3, 0x1, P0 ;  /* 0x0000000307097211 */ /* 0x000fca00000f0eff */
        /* <DEDUP_REMOVED lines=13> */
[----:B------:R-:W-:-:S04]  /*05c0*/  LOP3.LUT R6, R6, 0xff, RZ, 0xc0, !PT ;  /* 0x000000ff06067812 */ /* 0x000fc800078ec0ff */
[----:B--2---:R-:W-:-:S04]  /*05d0*/  VIMNMX.U16x2 R6, PT, PT, R6, R8, PT ;  /* 0x0000000806067248 */ /* 0x004fc80003fe0200 */
[----:B------:R-:W-:-:S07]  /*05e0*/  LOP3.LUT R6, R6, 0xffff, RZ, 0xc0, !PT ;  /* 0x0000ffff06067812 */ /* 0x000fce00078ec0ff */
.L_x_7:
[----:B------:R-:W-:Y:S05]  /*05f0*/  BSYNC.RECONVERGENT B0 ;  /* 0x0000000000007941 */ /* 0x000fea0003800200 */
.L_x_6:
[----:B------:R-:W-:Y:S01]  /*0600*/  BSSY.RECONVERGENT B0, `(.L_x_8) ;  /* 0x0000031000007945 */ /* 0x000fe20003800200 */
[----:B-1----:R-:W-:-:S03]  /*0610*/  IMAD.WIDE R8, R10, 0x4, R4 ;  /* 0x000000040a087825 */ /* 0x002fc600078e0204 */
[----:B------:R-:W-:Y:S05]  /*0620*/  @!P1 BRA `(.L_x_9) ;  /* 0x0000000000b89947 */ /* 0x000fea0003800000 */
[----:B------:R-:W2:Y:S01]  /*0630*/  LDG.E.U8 R15, desc[UR6][R2.64+-0x1] ;  /* 0xffffff06020f7981 */ /* 0x000ea2000c1e1100 */
[----:B------:R-:W-:Y:S01]  /*0640*/  BSSY.RECONVERGENT B1, `(.L_x_10) ;  /* 0x000000d000017945 */ /* 0x000fe20003800200 */
[----:B------:R-:W-:Y:S01]  /*0650*/  ISETP.GT.AND P0, PT, R11, UR8, PT ;  /* 0x000000080b007c0c */ /* 0x000fe2000bf04270 */
[----:B--2--5:R-:W-:-:S05]  /*0660*/  IMAD.IADD R15, R0, 0x1, -R15 ;  /* 0x00000001000f7824 */ /* 0x024fca00078e0a0f */
[----:B------:R-:W-:Y:S01]  /*0670*/  IABS R14, R15 ;  /* 0x0000000f000e7213 */ /* 0x000fe20000000000 */
[----:B------:R-:W-:-:S03]  /*0680*/  IMAD.IADD R15, R7, 0x1, -R10 ;  /* 0x00000001070f7824 */ /* 0x000fc600078e0a0a */
[----:B------:R-:W-:Y:S02]  /*0690*/  LOP3.LUT R14, R14, 0xff, RZ, 0xc0, !PT ;  /* 0x000000ff0e0e7812 */ /* 0x000fe400078ec0ff */
[----:B------:R-:W-:Y:S02]  /*06a0*/  ISETP.GT.AND P2, PT, R15, -0x1, PT ;  /* 0xffffffff0f00780c */ /* 0x000fe40003f44270 */
[----:B------:R-:W-:-:S13]  /*06b0*/  ISETP.LE.U32.AND P1, PT, R14, UR5, PT ;  /* 0x000000050e007c0c */ /* 0x000fda000bf23070 */
[----:B------:R-:W-:Y:S05]  /*06c0*/  @!P1 BRA `(.L_x_11) ;  /* 0x0000000000109947 */ /* 0x000fea0003800000 */
[----:B------:R-:W2:Y:S01]  /*06d0*/  LDG.E.U8 R14, desc[UR6][R8.64+-0x4] ;  /* 0xfffffc06080e7981 */ /* 0x000ea2000c1e1100 */
[----:B------:R-:W-:-:S04]  /*06e0*/  LOP3.LUT R6, R6, 0xff, RZ, 0xc0, !PT ;  /* 0x000000ff06067812 */ /* 0x000fc800078ec0ff */
[----:B--2---:R-:W-:-:S04]  /*06f0*/  VIMNMX.U16x2 R6, PT, PT, R6, R14, PT ;  /* 0x0000000e06067248 */ /* 0x004fc80003fe0200 */
[----:B------:R-:W-:-:S07]  /*0700*/  LOP3.LUT R6, R6, 0xffff, RZ, 0xc0, !PT ;  /* 0x0000ffff06067812 */ /* 0x000fce00078ec0ff */
.L_x_11:
[----:B------:R-:W-:Y:S05]  /*0710*/  BSYNC.RECONVERGENT B1 ;  /* 0x0000000000017941 */ /* 0x000fea0003800200 */
.L_x_10:
[----:B------:R-:W-:Y:S04]  /*0720*/  BSSY.RECONVERGENT B1, `(.L_x_12) ;  /* 0x0000010000017945 */ /* 0x000fe80003800200 */
[----:B------:R-:W-:Y:S05]  /*0730*/  @P2 BRA `(.L_x_13) ;  /* 0x0000000000382947 */ /* 0x000fea0003800000 */
[----:B------:R-:W-:-:S04]  /*0740*/  IADD3 R14, P1, PT, R13, R2, RZ ;  /* 0x000000020d0e7210 */ /* 0x000fc80007f3e0ff */
[----:B------:R-:W-:-:S06]  /*0750*/  LEA.HI.X.SX32 R15, R13, R3, 0x1, P1 ;  /* 0x000000030d0f7211 */ /* 0x000fcc00008f0eff */
[----:B------:R-:W2:Y:S02]  /*0760*/  LDG.E.U8 R15, desc[UR6][R14.64] ;  /* 0x000000060e0f7981 */ /* 0x000ea4000c1e1100 */
[----:B--2---:R-:W-:-:S05]  /*0770*/  IMAD.IADD R16, R0, 0x1, -R15 ;  /* 0x0000000100107824 */ /* 0x004fca00078e0a0f */
[----:B------:R-:W-:-:S04]  /*0780*/  IABS R16, R16 ;  /* 0x0000001000107213 */ /* 0x000fc80000000000 */
[----:B------:R-:W-:-:S04]  /*0790*/  LOP3.LUT R16, R16, 0xff, RZ, 0xc0, !PT ;  /* 0x000000ff10107812 */ /* 0x000fc800078ec0ff */
[----:B------:R-:W-:-:S13]  /*07a0*/  ISETP.LE.U32.AND P1, PT, R16, UR5, PT ;  /* 0x0000000510007c0c */ /* 0x000fda000bf23070 */
[----:B------:R-:W-:Y:S05]  /*07b0*/  @!P1 BRA `(.L_x_13) ;  /* 0x0000000000189947 */ /* 0x000fea0003800000 */
[----:B------:R-:W-:-:S04]  /*07c0*/  IMAD.IADD R15, R10, 0x1, R13 ;  /* 0x000000010a0f7824 */ /* 0x000fc800078e020d */
[----:B------:R-:W-:-:S06]  /*07d0*/  IMAD.WIDE R14, R15, 0x4, R4 ;  /* 0x000000040f0e7825 */ /* 0x000fcc00078e0204 */
[----:B------:R-:W2:Y:S01]  /*07e0*/  LDG.E.U8 R14, desc[UR6][R14.64] ;  /* 0x000000060e0e7981 */ /* 0x000ea2000c1e1100 */
[----:B------:R-:W-:-:S04]  /*07f0*/  LOP3.LUT R6, R6, 0xff, RZ, 0xc0, !PT ;  /* 0x000000ff06067812 */ /* 0x000fc800078ec0ff */
[----:B--2---:R-:W-:-:S04]  /*0800*/  VIMNMX.U16x2 R6, PT, PT, R6, R14, PT ;  /* 0x0000000e06067248 */ /* 0x004fc80003fe0200 */
[----:B------:R-:W-:-:S07]  /*0810*/  LOP3.LUT R6, R6, 0xffff, RZ, 0xc0, !PT ;  /* 0x0000ffff06067812 */ /* 0x000fce00078ec0ff */
.L_x_13:
[----:B------:R-:W-:Y:S05]  /*0820*/  BSYNC.RECONVERGENT B1 ;  /* 0x0000000000017941 */ /* 0x000fea0003800200 */
.L_x_12:
        /* <DEDUP_REMOVED lines=9> */
[----:B------:R-:W-:-:S06]  /*08c0*/  IMAD.WIDE R14, R7, 0x4, R8 ;  /* 0x00000004070e7825 */ /* 0x000fcc00078e0208 */
[----:B------:R-:W2:Y:S01]  /*08d0*/  LDG.E.U8 R14, desc[UR6][R14.64+-0x4] ;  /* 0xfffffc060e0e7981 */ /* 0x000ea2000c1e1100 */
[----:B------:R-:W-:-:S04]  /*08e0*/  LOP3.LUT R6, R6, 0xff, RZ, 0xc0, !PT ;  /* 0x000000ff06067812 */ /* 0x000fc800078ec0ff */
[----:B--2---:R-:W-:-:S04]  /*08f0*/  VIMNMX.U16x2 R6, PT, PT, R6, R14, PT ;  /* 0x0000000e06067248 */ /* 0x004fc80003fe0200 */
[----:B------:R-:W-:-:S07]  /*0900*/  LOP3.LUT R6, R6, 0xffff, RZ, 0xc0, !PT ;  /* 0x0000ffff06067812 */ /* 0x000fce00078ec0ff */
.L_x_9:
[----:B------:R-:W-:Y:S05]  /*0910*/  BSYNC.RECONVERGENT B0 ;  /* 0x0000000000007941 */ /* 0x000fea0003800200 */
.L_x_8:
[----:B------:R-:W-:Y:S01]  /*0920*/  VIADD R12, R12, 0x1 ;  /* 0x000000010c0c7836 */ /* 0x000fe20000000000 */
[----:B------:R-:W-:Y:S04]  /*0930*/  BSSY.RECONVERGENT B0, `(.L_x_14) ;  /* 0x0000031000007945 */ /* 0x000fe80003800200 */
[----:B------:R-:W-:-:S13]  /*0940*/  ISETP.GE.AND P0, PT, R12, R7, PT ;  /* 0x000000070c00720c */ /* 0x000fda0003f06270 */
[----:B------:R-:W-:Y:S05]  /*0950*/  @P0 BRA `(.L_x_15) ;  /* 0x0000000000b80947 */ /* 0x000fea0003800000 */
[----:B------:R-:W2:Y:S01]  /*0960*/  LDG.E.U8 R13, desc[UR6][R2.64+0x1] ;  /* 0x00000106020d7981 */ /* 0x000ea2000c1e1100 */
[----:B------:R-:W-:Y:S01]  /*0970*/  VIADD R12, R11, 0x1 ;  /* 0x000000010b0c7836 */ /* 0x000fe20000000000 */
[----:B------:R-:W-:Y:S04]  /*0980*/  BSSY.RECONVERGENT B1, `(.L_x_16) ;  /* 0x000000d000017945 */ /* 0x000fe80003800200 */
[----:B------:R-:W-:Y:S01]  /*0990*/  ISETP.GE.AND P0, PT, R12, UR8, PT ;  /* 0x000000080c007c0c */ /* 0x000fe2000bf06270 */
[----:B--2--5:R-:W-:-:S05]  /*09a0*/  IMAD.IADD R13, R0, 0x1, -R13 ;  /* 0x00000001000d7824 */ /* 0x024fca00078e0a0d */
[----:B------:R-:W-:-:S04]  /*09b0*/  IABS R13, R13 ;  /* 0x0000000d000d7213 */ /* 0x000fc80000000000 */
[----:B------:R-:W-:Y:S01]  /*09c0*/  LOP3.LUT R11, R13, 0xff, RZ, 0xc0, !PT ;  /* 0x000000ff0d0b7812 */ /* 0x000fe200078ec0ff */
[----:B------:R-:W-:-:S03]  /*09d0*/  IMAD.IADD R13, R10, 0x1, -R7 ;  /* 0x000000010a0d7824 */ /* 0x000fc600078e0a07 */
[----:B------:R-:W-:Y:S02]  /*09e0*/  ISETP.LE.U32.AND P1, PT, R11, UR5, PT ;  /* 0x000000050b007c0c */ /* 0x000fe4000bf23070 */
[----:B------:R-:W-:-:S11]  /*09f0*/  ISETP.GE.AND P2, PT, R13, -0x1, PT ;  /* 0xffffffff0d00780c */ /* 0x000fd60003f46270 */
[----:B------:R-:W-:Y:S05]  /*0a00*/  @!P1 BRA `(.L_x_17) ;  /* 0x0000000000109947 */ /* 0x000fea0003800000 */
[----:B------:R-:W2:Y:S01]  /*0a10*/  LDG.E.U8 R10, desc[UR6][R8.64+0x4] ;  /* 0x00000406080a7981 */ /* 0x000ea2000c1e1100 */
[----:B------:R-:W-:-:S04]  /*0a20*/  LOP3.LUT R6, R6, 0xff, RZ, 0xc0, !PT ;  /* 0x000000ff06067812 */ /* 0x000fc800078ec0ff */
[----:B--2---:R-:W-:-:S04]  /*0a30*/  VIMNMX.U16x2 R6, PT, PT, R6, R10, PT ;  /* 0x0000000a06067248 */ /* 0x004fc80003fe0200 */
[----:B------:R-:W-:-:S07]  /*0a40*/  LOP3.LUT R6, R6, 0xffff, RZ, 0xc0, !PT ;  /* 0x0000ffff06067812 */ /* 0x000fce00078ec0ff */
.L_x_17:
[----:B------:R-:W-:Y:S05]  /*0a50*/  BSYNC.RECONVERGENT B1 ;  /* 0x0000000000017941 */ /* 0x000fea0003800200 */
.L_x_16:
[----:B------:R-:W-:Y:S04]  /*0a60*/  BSSY.RECONVERGENT B1, `(.L_x_18) ;  /* 0x0000010000017945 */ /* 0x000fe80003800200 */
[----:B------:R-:W-:Y:S05]  /*0a70*/  @!P2 BRA `(.L_x_19) ;  /* 0x000000000038a947 */ /* 0x000fea0003800000 */
[----:B------:R-:W-:-:S05]  /*0a80*/  VIADD R13, R13, 0x1 ;  /* 0x000000010d0d7836 */ /* 0x000fca0000000000 */
[----:B------:R-:W-:-:S05]  /*0a90*/  IADD3 R10, P1, PT, R13, UR10, RZ ;  /* 0x0000000a0d0a7c10 */ /* 0x000fca000ff3e0ff */
[----:B------:R-:W-:-:S06]  /*0aa0*/  IMAD.X R11, RZ, RZ, UR11, P1 ;  /* 0x0000000bff0b7e24 */ /* 0x000fcc00088e06ff */
[----:B------:R-:W2:Y:S02]  /*0ab0*/  LDG.E.U8 R11, desc[UR6][R10.64] ;  /* 0x000000060a0b7981 */ /* 0x000ea4000c1e1100 */
[----:B--2---:R-:W-:-:S05]  /*0ac0*/  IMAD.IADD R12, R0, 0x1, -R11 ;  /* 0x00000001000c7824 */ /* 0x004fca00078e0a0b */
[----:B------:R-:W-:-:S04]  /*0ad0*/  IABS R12, R12 ;  /* 0x0000000c000c7213 */ /* 0x000fc80000000000 */
[----:B------:R-:W-:-:S04]  /*0ae0*/  LOP3.LUT R12, R12, 0xff, RZ, 0xc0, !PT ;  /* 0x000000ff0c0c7812 */ /* 0x000fc800078ec0ff */
[----:B------:R-:W-:-:S13]  /*0af0*/  ISETP.LE.U32.AND P1, PT, R12, UR5, PT ;  /* 0x000000050c007c0c */ /* 0x000fda000bf23070 */
[----:B------:R-:W-:Y:S05]  /*0b00*/  @!P1 BRA `(.L_x_19) ;  /* 0x0000000000149947 */ /* 0x000fea0003800000 */
[----:B------:R-:W-:-:S06]  /*0b10*/  IMAD.WIDE.U32 R4, R13, 0x4, R4 ;  /* 0x000000040d047825 */ /* 0x000fcc00078e0004 */
[----:B------:R-:W2:Y:S01]  /*0b20*/  LDG.E.U8 R4, desc[UR6][R4.64] ;  /* 0x0000000604047981 */ /* 0x000ea2000c1e1100 */
[----:B------:R-:W-:-:S04]  /*0b30*/  LOP3.LUT R6, R6, 0xff, RZ, 0xc0, !PT ;  /* 0x000000ff06067812 */ /* 0x000fc800078ec0ff */
[----:B--2---:R-:W-:-:S04]  /*0b40*/  VIMNMX.U16x2 R6, PT, PT, R6, R4, PT ;  /* 0x0000000406067248 */ /* 0x004fc80003fe0200 */
[----:B------:R-:W-:-:S07]  /*0b50*/  LOP3.LUT R6, R6, 0xffff, RZ, 0xc0, !PT ;  /* 0x0000ffff06067812 */ /* 0x000fce00078ec0ff */
.L_x_19:
[----:B------:R-:W-:Y:S05]  /*0b60*/  BSYNC.RECONVERGENT B1 ;  /* 0x0000000000017941 */ /* 0x000fea0003800200 */
.L_x_18:
        /* <DEDUP_REMOVED lines=8> */
[----:B------:R-:W-:-:S06]  /*0bf0*/  @P0 IMAD.WIDE R4, R7, 0x4, R8 ;  /* 0x0000000407040825 */ /* 0x000fcc00078e0208 */
[----:B------:R-:W2:Y:S01]  /*0c00*/  @P0 LDG.E.U8 R4, desc[UR6][R4.64+0x4] ;  /* 0x0000040604040981 */ /* 0x000ea2000c1e1100 */
[----:B------:R-:W-:-:S04]  /*0c10*/  @P0 LOP3.LUT R0, R6, 0xff, RZ, 0xc0, !PT ;  /* 0x000000ff06000812 */ /* 0x000fc800078ec0ff */
[----:B--2---:R-:W-:-:S04]  /*0c20*/  @P0 VIMNMX.U16x2 R0, PT, PT, R0, R4, PT ;  /* 0x0000000400000248 */ /* 0x004fc80003fe0200 */
[----:B------:R-:W-:-:S07]  /*0c30*/  @P0 LOP3.LUT R6, R0, 0xffff, RZ, 0xc0, !PT ;  /* 0x0000ffff00060812 */ /* 0x000fce00078ec0ff */
.L_x_15:
[----:B------:R-:W-:Y:S05]  /*0c40*/  BSYNC.RECONVERGENT B0 ;  /* 0x0000000000007941 */ /* 0x000fea0003800200 */
.L_x_14:
[----:B------:R-:W2:Y:S02]  /*0c50*/  LDG.E R9, desc[UR6][R8.64] ;  /* 0x0000000608097981 */ /* 0x000ea4000c1e1900 */
[----:B--2---:R-:W-:-:S13]  /*0c60*/  ISETP.GE.AND P0, PT, R6, R9, PT ;  /* 0x000000090600720c */ /* 0x004fda0003f06270 */
[----:B------:R-:W-:Y:S05]  /*0c70*/  @P0 EXIT ;  /* 0x000000000000094d */ /* 0x000fea0003800000 */
[----:B------:R-:W0:Y:S01]  /*0c80*/  LDC.64 R2, c[0x0][0x390] ;  /* 0x0000e400ff027b82 */ /* 0x000e220000000a00 */
[----:B-----5:R-:W-:-:S07]  /*0c90*/  IMAD.MOV.U32 R0, RZ, RZ, 0x1 ;  /* 0x00000001ff007424 */ /* 0x020fce00078e00ff */
[----:B------:R-:W1:Y:S01]  /*0ca0*/  LDC.64 R4, c[0x0][0x398] ;  /* 0x0000e600ff047b82 */ /* 0x000e620000000a00 */
[----:B0-----:R-:W-:-:S05]  /*0cb0*/  IMAD.WIDE R2, R9, 0x4, R2 ;  /* 0x0000000409027825 */ /* 0x001fca00078e0202 */
[----:B------:R-:W-:Y:S04]  /*0cc0*/  STG.E desc[UR6][R2.64], R6 ;  /* 0x0000000602007986 */ /* 0x000fe8000c101906 */
[----:B-1----:R-:W-:Y:S01]  /*0cd0*/  STG.E.U8 desc[UR6][R4.64], R0 ;  /* 0x0000000004007986 */ /* 0x002fe2000c101106 */
[----:B------:R-:W-:Y:S05]  /*0ce0*/  EXIT ;  /* 0x000000000000794d */ /* 0x000fea0003800000 */
.L_x_20:
        /* <DEDUP_REMOVED lines=9> */
.L_x_33:


//--------------------- .text._Z8ScanningPhPiS0_Pbiiih --------------------------
	.section	.text._Z8ScanningPhPiS0_Pbiiih,"ax",@progbits
	.align	128
        .global         _Z8ScanningPhPiS0_Pbiiih
        .type           _Z8ScanningPhPiS0_Pbiiih,@function
        .size           _Z8ScanningPhPiS0_Pbiiih,(.L_x_34 - _Z8ScanningPhPiS0_Pbiiih)
        .other          _Z8ScanningPhPiS0_Pbiiih,@"STO_CUDA_ENTRY STV_DEFAULT"
_Z8ScanningPhPiS0_Pbiiih:
.text._Z8ScanningPhPiS0_Pbiiih:
[----:B------:R-:W-:Y:S01]  /*0000*/  LDC R1, c[0x0][0x37c] ;  /* 0x0000df00ff017b82 */ /* 0x000fe20000000800 */
[----:B------:R-:W0:Y:S07]  /*0010*/  S2R R5, SR_TID.Y ;  /* 0x0000000000057919 */ /* 0x000e2e0000002200 */
[----:B------:R-:W1:Y:S01]  /*0020*/  LDC R8, c[0x0][0x360] ;  /* 0x0000d800ff087b82 */ /* 0x000e620000000800 */
[----:B------:R-:W2:Y:S01]  /*0030*/  LDCU UR6, c[0x0][0x3a8] ;  /* 0x00007500ff0677ac */ /* 0x000ea20008000800 */
[----:B------:R-:W1:Y:S06]  /*0040*/  S2R R3, SR_TID.X ;  /* 0x0000000000037919 */ /* 0x000e6c0000002100 */
[----:B------:R-:W0:Y:S08]  /*0050*/  S2UR UR5, SR_CTAID.Y ;  /* 0x00000000000579c3 */ /* 0x000e300000002600 */
[----:B------:R-:W0:Y:S08]  /*0060*/  LDC R0, c[0x0][0x364] ;  /* 0x0000d900ff007b82 */ /* 0x000e300000000800 */
[----:B------:R-:W1:Y:S08]  /*0070*/  S2UR UR4, SR_CTAID.X ;  /* 0x00000000000479c3 */ /* 0x000e700000002500 */
[----:B------:R-:W3:Y:S01]  /*0080*/  LDC R7, c[0x0][0x3a4] ;  /* 0x0000e900ff077b82 */ /* 0x000ee20000000800 */
[----:B0-----:R-:W-:-:S05]  /*0090*/  IMAD R0, R0, UR5, R5 ;  /* 0x0000000500007c24 */ /* 0x001fca000f8e0205 */
[----:B--2---:R-:W-:Y:S01]  /*00a0*/  ISETP.GE.AND P0, PT, R0, UR6, PT ;  /* 0x0000000600007c0c */ /* 0x004fe2000bf06270 */
[----:B-1----:R-:W-:-:S05]  /*00b0*/  IMAD R8, R8, UR4, R3 ;  /* 0x0000000408087c24 */ /* 0x002fca000f8e0203 */
[----:B---3--:R-:W-:-:S13]  /*00c0*/  ISETP.GE.OR P0, PT, R8, R7, P0 ;  /* 0x000000070800720c */ /* 0x008fda0000706670 */
[----:B------:R-:W-:Y:S05]  /*00d0*/  @P0 EXIT ;  /* 0x000000000000094d */ /* 0x000fea0003800000 */
[----:B------:R-:W0:Y:S01]  /*00e0*/  LDC.64 R2, c[0x0][0x388] ;  /* 0x0000e200ff027b82 */ /* 0x000e220000000a00 */
[----:B------:R-:W1:Y:S01]  /*00f0*/  LDCU.64 UR8, c[0x0][0x380] ;  /* 0x00007000ff0877ac */ /* 0x000e620008000a00 */
[-C--:B------:R-:W-:Y:S01]  /*0100*/  IMAD R8, R0, R7.reuse, R8 ;  /* 0x0000000700087224 */ /* 0x080fe200078e0208 */
[----:B------:R-:W2:Y:S01]  /*0110*/  LDCU.64 UR6, c[0x0][0x358] ;  /* 0x00006b00ff0677ac */ /* 0x000ea20008000a00 */
[----:B------:R-:W-:Y:S01]  /*0120*/  IABS R13, R7 ;  /* 0x00000007000d7213 */ /* 0x000fe20000000000 */
[----:B------:R-:W3:Y:S01]  /*0130*/  LDCU UR4, c[0x0][0x3a0] ;  /* 0x00007400ff0477ac */ /* 0x000ee20008000800 */
[----:B------:R-:W-:Y:S01]  /*0140*/  ISETP.NE.AND P1, PT, R7, RZ, PT ;  /* 0x000000ff0700720c */ /* 0x000fe20003f25270 */
[----:B------:R-:W4:Y:S01]  /*0150*/  LDCU.U8 UR5, c[0x0][0x3ac] ;  /* 0x00007580ff0577ac */ /* 0x000f220008000000 */
[----:B-1----:R-:W-:-:S04]  /*0160*/  IADD3 R4, P0, PT, R8, UR8, RZ ;  /* 0x0000000808047c10 */ /* 0x002fc8000ff1e0ff */
[C---:B------:R-:W-:Y:S01]  /*0170*/  LEA.HI.X.SX32 R5, R8.reuse, UR9, 0x1, P0 ;  /* 0x0000000908057c11 */ /* 0x040fe200080f0eff */
[----:B0-----:R-:W-:-:S04]  /*0180*/  IMAD.WIDE R2, R8, 0x4, R2 ;  /* 0x0000000408027825 */ /* 0x001fc800078e0202 */
[----:B--2---:R0:W5:Y:S04]  /*0190*/  LDG.E.U8 R0, desc[UR6][R4.64] ;  /* 0x0000000604007981 */ /* 0x004168000c1e1100 */
[----:B------:R0:W5:Y:S01]  /*01a0*/  LDG.E R6, desc[UR6][R2.64] ;  /* 0x0000000602067981 */ /* 0x000162000c1e1900 */
[----:B------:R-:W1:Y:S08]  /*01b0*/  I2F.RP R9, R13 ;  /* 0x0000000d00097306 */ /* 0x000e700000209400 */
[----:B-1----:R-:W1:Y:S02]  /*01c0*/  MUFU.RCP R9, R9 ;  /* 0x0000000900097308 */ /* 0x002e640000001000 */
[----:B-1----:R-:W-:-:S06]  /*01d0*/  VIADD R11, R9, 0xffffffe ;  /* 0x0ffffffe090b7836 */ /* 0x002fcc0000000000 */
[----:B------:R-:W1:Y:S01]  /*01e0*/  F2I.FTZ.U32.TRUNC.NTZ R11, R11 ;  /* 0x0000000b000b7305 */ /* 0x000e62000021f000 */
[----:B------:R-:W-:Y:S01]  /*01f0*/  IABS R12, R8 ;  /* 0x00000008000c7213 */ /* 0x000fe20000000000 */
[----:B-1----:R-:W-:-:S04]  /*0200*/  IMAD.MOV R10, RZ, RZ, -R11 ;  /* 0x000000ffff0a7224 */ /* 0x002fc800078e0a0b */
[----:B------:R-:W-:Y:S02]  /*0210*/  IMAD R15, R10, R13, RZ ;  /* 0x0000000d0a0f7224 */ /* 0x000fe400078e02ff */
[----:B------:R-:W-:-:S04]  /*0220*/  IMAD.MOV.U32 R10, RZ, RZ, RZ ;  /* 0x000000ffff0a7224 */ /* 0x000fc800078e00ff */
[----:B------:R-:W-:-:S06]  /*0230*/  IMAD.HI.U32 R10, R11, R15, R10 ;  /* 0x0000000f0b0a7227 */ /* 0x000fcc00078e000a */
[----:B------:R-:W-:-:S04]  /*0240*/  IMAD.HI.U32 R10, R10, R12, RZ ;  /* 0x0000000c0a0a7227 */ /* 0x000fc800078e00ff */
[----:B------:R-:W-:-:S04]  /*0250*/  IMAD.MOV R10, RZ, RZ, -R10 ;  /* 0x000000ffff0a7224 */ /* 0x000fc800078e0a0a */
[----:B------:R-:W-:-:S05]  /*0260*/  IMAD R10, R13, R10, R12 ;  /* 0x0000000a0d0a7224 */ /* 0x000fca00078e020c */
[----:B------:R-:W-:Y:S02]  /*0270*/  ISETP.GT.U32.AND P0, PT, R13, R10, PT ;  /* 0x0000000a0d00720c */ /* 0x000fe40003f04070 */
[----:B------:R-:W-:-:S11]  /*0280*/  ISETP.GE.AND P2, PT, R8, R7, PT ;  /* 0x000000070800720c */ /* 0x000fd60003f46270 */
[----:B------:R-:W-:-:S05]  /*0290*/  @!P0 IMAD.IADD R10, R10, 0x1, -R13 ;  /* 0x000000010a0a8824 */ /* 0x000fca00078e0a0d */
[----:B------:R-:W-:Y:S01]  /*02a0*/  ISETP.GT.U32.AND P3, PT, R13, R10, PT ;  /* 0x0000000a0d00720c */ /* 0x000fe20003f64070 */
[----:B---3--:R-:W-:Y:S01]  /*02b0*/  IMAD.U32 R9, RZ, RZ, UR4 ;  /* 0x00000004ff097e24 */ /* 0x008fe2000f8e00ff */
[----:B------:R-:W-:Y:S01]  /*02c0*/  BSSY.RECONVERGENT B0, `(.L_x_21) ;  /* 0x0000018000007945 */ /* 0x000fe20003800200 */
[----:B------:R-:W-:-:S10]  /*02d0*/  ISETP.GE.AND P0, PT, R8, RZ, PT ;  /* 0x000000ff0800720c */ /* 0x000fd40003f06270 */
[----:B------:R-:W-:Y:S01]  /*02e0*/  @!P3 IMAD.IADD R10, R10, 0x1, -R13 ;  /* 0x000000010a0ab824 */ /* 0x000fe200078e0a0d */
[----:B0---4-:R-:W-:Y:S06]  /*02f0*/  @!P2 BRA `(.L_x_22) ;  /* 0x000000000050a947 */ /* 0x011fec0003800000 */
        /* <DEDUP_REMOVED lines=20> */
.L_x_22:
[----:B------:R-:W-:Y:S05]  /*0440*/  BSYNC.RECONVERGENT B0 ;  /* 0x0000000000007941 */ /* 0x000fea0003800200 */
.L_x_21:
[----:B------:R-:W0:Y:S01]  /*0450*/  LDCU UR4, c[0x0][0x3a0] ;  /* 0x00007400ff0477ac */ /* 0x000e220008000800 */
[----:B------:R-:W-:Y:S01]  /*0460*/  IMAD.IADD R13, R8, 0x1, R7 ;  /* 0x00000001080d7824 */ /* 0x000fe200078e0207 */
[----:B------:R-:W-:Y:S01]  /*0470*/  BSSY.RECONVERGENT B0, `(.L_x_23) ;  /* 0x000001b000007945 */ /* 0x000fe20003800200 */
[----:B------:R-:W-:Y:S01]  /*0480*/  @!P0 IMAD.MOV R10, RZ, RZ, -R10 ;  /* 0x000000ffff0a8224 */ /* 0x000fe200078e0a0a */
[----:B------:R-:W-:-:S04]  /*0490*/  @!P1 LOP3.LUT R10, RZ, R7, RZ, 0x33, !PT ;  /* 0x00000007ff0a9212 */ /* 0x000fc800078e33ff */
[C---:B------:R-:W-:Y:S01]  /*04a0*/  ISETP.GE.AND P1, PT, R10.reuse, 0x1, PT ;  /* 0x000000010a00780c */ /* 0x040fe20003f26270 */
[----:B------:R-:W-:-:S05]  /*04b0*/  VIADD R8, R10, 0x1 ;  /* 0x000000010a087836 */ /* 0x000fca0000000000 */
[----:B------:R-:W-:Y:S02]  /*04c0*/  ISETP.GE.AND P0, PT, R8, R7, PT ;  /* 0x000000070800720c */ /* 0x000fe40003f06270 */
[----:B0-----:R-:W-:-:S13]  /*04d0*/  ISETP.GE.AND P2, PT, R13, UR4, PT ;  /* 0x000000040d007c0c */ /* 0x001fda000bf46270 */
        /* <DEDUP_REMOVED lines=18> */
[----:B------:R-:W-:-:S04]  /*0600*/  PRMT R9, R8, 0x7610, R9 ;  /* 0x0000761008097816 */ /* 0x000fc80000000009 */
[----:B------:R-:W-:-:S07]  /*0610*/  LOP3.LUT R9, R9, 0xffff, RZ, 0xc0, !PT ;  /* 0x0000ffff09097812 */ /* 0x000fce00078ec0ff */
.L_x_24:
[----:B------:R-:W-:Y:S05]  /*0620*/  BSYNC.RECONVERGENT B0 ;  /* 0x0000000000007941 */ /* 0x000fea0003800200 */
.L_x_23:
[----:B------:R-:W-:Y:S04]  /*0630*/  BSSY.RECONVERGENT B0, `(.L_x_25) ;  /* 0x0000011000007945 */ /* 0x000fe80003800200 */
[----:B------:R-:W-:Y:S05]  /*0640*/  @!P1 BRA `(.L_x_26) ;  /* 0x00000000003c9947 */ /* 0x000fea0003800000 */
        /* <DEDUP_REMOVED lines=10> */
[----:B------:R-:W2:Y:S01]  /*06f0*/  LDG.E.U8 R8, desc[UR6][R2.64+-0x4] ;  /* 0xfffffc0602087981 */ /* 0x000ea2000c1e1100 */
[----:B------:R-:W-:-:S04]  /*0700*/  LOP3.LUT R10, R9, 0xff, RZ, 0xc0, !PT ;  /* 0x000000ff090a7812 */ /* 0x000fc800078ec0ff */
[----:B--2---:R-:W-:-:S04]  /*0710*/  VIMNMX.U16x2 R8, PT, PT, R10, R8, PT ;  /* 0x000000080a087248 */ /* 0x004fc80003fe0200 */
[----:B------:R-:W-:-:S04]  /*0720*/  PRMT R9, R8, 0x7610, R9 ;  /* 0x0000761008097816 */ /* 0x000fc80000000009 */
[----:B------:R-:W-:-:S07]  /*0730*/  LOP3.LUT R9, R9, 0xffff, RZ, 0xc0, !PT ;  /* 0x0000ffff09097812 */ /* 0x000fce00078ec0ff */
.L_x_26:
[----:B------:R-:W-:Y:S05]  /*0740*/  BSYNC.RECONVERGENT B0 ;  /* 0x0000000000007941 */ /* 0x000fea0003800200 */
.L_x_25:
[----:B------:R-:W-:Y:S04]  /*0750*/  BSSY.RECONVERGENT B0, `(.L_x_27) ;  /* 0x000000e000007945 */ /* 0x000fe80003800200 */
[----:B------:R-:W-:Y:S05]  /*0760*/  @P0 BRA `(.L_x_28) ;  /* 0x0000000000300947 */ /* 0x000fea0003800000 */
[----:B------:R-:W2:Y:S02]  /*0770*/  LDG.E.U8 R4, desc[UR6][R4.64+0x1] ;  /* 0x0000010604047981 */ /* 0x000ea4000c1e1100 */
[CC--:B--2--5:R-:W-:Y:S02]  /*0780*/  VIMNMX.U16x2 R7, PT, PT, R0.reuse, R4.reuse, PT ;  /* 0x0000000400077248 */ /* 0x0e4fe40003fe0200 */
[----:B------:R-:W-:-:S03]  /*0790*/  VIMNMX.U16x2 R0, PT, PT, R0, R4, !PT ;  /* 0x0000000400007248 */ /* 0x000fc60007fe0200 */
[----:B------:R-:W-:-:S05]  /*07a0*/  IMAD.MOV R7, RZ, RZ, -R7 ;  /* 0x000000ffff077224 */ /* 0x000fca00078e0a07 */
[----:B------:R-:W-:-:S05]  /*07b0*/  PRMT R7, R7, 0x7710, RZ ;  /* 0x0000771007077816 */ /* 0x000fca00000000ff */
[----:B------:R-:W-:-:S05]  /*07c0*/  IMAD.IADD R0, R0, 0x1, R7 ;  /* 0x0000000100007824 */ /* 0x000fca00078e0207 */
[----:B------:R-:W-:-:S04]  /*07d0*/  LOP3.LUT R0, R0, 0xffff, RZ, 0xc0, !PT ;  /* 0x0000ffff00007812 */ /* 0x000fc800078ec0ff */
[----:B------:R-:W-:-:S13]  /*07e0*/  ISETP.LE.U32.AND P0, PT, R0, UR5, PT ;  /* 0x0000000500007c0c */ /* 0x000fda000bf03070 */
[----:B------:R-:W2:Y:S01]  /*07f0*/  @P0 LDG.E.U8 R2, desc[UR6][R2.64+0x4] ;  /* 0x0000040602020981 */ /* 0x000ea2000c1e1100 */
[----:B------:R-:W-:-:S04]  /*0800*/  @P0 LOP3.LUT R0, R9, 0xff, RZ, 0xc0, !PT ;  /* 0x000000ff09000812 */ /* 0x000fc800078ec0ff */
[----:B--2---:R-:W-:-:S04]  /*0810*/  @P0 VIMNMX.U16x2 R0, PT, PT, R0, R2, PT ;  /* 0x0000000200000248 */ /* 0x004fc80003fe0200 */
[----:B------:R-:W-:-:S07]  /*0820*/  @P0 LOP3.LUT R9, R0, 0xffff, RZ, 0xc0, !PT ;  /* 0x0000ffff00090812 */ /* 0x000fce00078ec0ff */
.L_x_28:
[----:B------:R-:W-:Y:S05]  /*0830*/  BSYNC.RECONVERGENT B0 ;  /* 0x0000000000007941 */ /* 0x000fea0003800200 */
.L_x_27:
[----:B-----5:R-:W-:-:S13]  /*0840*/  ISETP.GE.AND P0, PT, R9, R6, PT ;  /* 0x000000060900720c */ /* 0x020fda0003f06270 */
[----:B------:R-:W-:Y:S05]  /*0850*/  @P0 EXIT ;  /* 0x000000000000094d */ /* 0x000fea0003800000 */
[----:B------:R-:W0:Y:S01]  /*0860*/  LDC.64 R4, c[0x0][0x390] ;  /* 0x0000e400ff047b82 */ /* 0x000e220000000a00 */
[----:B------:R-:W-:-:S07]  /*0870*/  IMAD.MOV.U32 R0, RZ, RZ, 0x1 ;  /* 0x00000001ff007424 */ /* 0x000fce00078e00ff */
[----:B------:R-:W1:Y:S01]  /*0880*/  LDC.64 R2, c[0x0][0x398] ;  /* 0x0000e600ff027b82 */ /* 0x000e620000000a00 */
[----:B0-----:R-:W-:-:S05]  /*0890*/  IMAD.WIDE R6, R6, 0x4, R4 ;  /* 0x0000000406067825 */ /* 0x001fca00078e0204 */
[----:B------:R-:W-:Y:S04]  /*08a0*/  STG.E desc[UR6][R6.64], R9 ;  /* 0x0000000906007986 */ /* 0x000fe8000c101906 */
[----:B-1----:R-:W-:Y:S01]  /*08b0*/  STG.E.U8 desc[UR6][R2.64], R0 ;  /* 0x0000000002007986 */ /* 0x002fe2000c101106 */
[----:B------:R-:W-:Y:S05]  /*08c0*/  EXIT ;  /* 0x000000000000794d */ /* 0x000fea0003800000 */
.L_x_29:
        /* <DEDUP_REMOVED lines=11> */
.L_x_34:


//--------------------- .text._Z7InitCCLPiS_ii    --------------------------
	.section	.text._Z7InitCCLPiS_ii,"ax",@progbits
	.align	128
        .global         _Z7InitCCLPiS_ii
        .type           _Z7InitCCLPiS_ii,@function
        .size           _Z7InitCCLPiS_ii,(.L_x_35 - _Z7InitCCLPiS_ii)
        .other          _Z7InitCCLPiS_ii,@"STO_CUDA_ENTRY STV_DEFAULT"
_Z7InitCCLPiS_ii:
.text._Z7InitCCLPiS_ii:
        /* <DEDUP_REMOVED lines=18> */
[----:B-1----:R-:W-:Y:S01]  /*0120*/  STG.E desc[UR4][R2.64], R7 ;  /* 0x0000000702007986 */ /* 0x002fe2000c101904 */
[----:B--2---:R-:W-:-:S05]  /*0130*/  IMAD.WIDE R4, R7, 0x4, R4 ;  /* 0x0000000407047825 */ /* 0x004fca00078e0204 */
[----:B------:R-:W-:Y:S01]  /*0140*/  STG.E desc[UR4][R4.64], R7 ;  /* 0x0000000704007986 */ /* 0x000fe2000c101904 */
[----:B------:R-:W-:Y:S05]  /*0150*/  EXIT ;  /* 0x000000000000794d */ /* 0x000fea0003800000 */
.L_x_30:
        /* <DEDUP_REMOVED lines=10> */
.L_x_35:


//--------------------- .nv.shared.reserved.0     --------------------------
	.section	.nv.shared.reserved.0,"aw",@nobits
	.weak		__nv_reservedSMEM_offset_0_alias
	.size		__nv_reservedSMEM_offset_0_alias, 0, 64
	.other		__nv_reservedSMEM_offset_0_alias,@"STO_CUDA_RESERVED_SHARED STV_DEFAULT"
__nv_reservedSMEM_offset_0_alias:
	.zero		0
	.zero		64


//--------------------- .nv.constant0._Z8labelingPiS_ii --------------------------
	.section	.nv.constant0._Z8labelingPiS_ii,"a",@progbits
	.sectionflags	@""
	.align	4
.nv.constant0._Z8labelingPiS_ii:
	.zero		920


//--------------------- .nv.constant0._Z8analysisPiS_ii --------------------------
	.section	.nv.constant0._Z8analysisPiS_ii,"a",@progbits
	.sectionflags	@""
	.align	4
.nv.constant0._Z8analysisPiS_ii:
	.zero		920


//--------------------- .nv.constant0._Z9scanning8PhPiS0_Pbiiih --------------------------
	.section	.nv.constant0._Z9scanning8PhPiS0_Pbiiih,"a",@progbits
	.sectionflags	@""
	.align	4
.nv.constant0._Z9scanning8PhPiS0_Pbiiih:
	.zero		941


//--------------------- .nv.constant0._Z8ScanningPhPiS0_Pbiiih --------------------------
	.section	.nv.constant0._Z8ScanningPhPiS0_Pbiiih,"a",@progbits
	.sectionflags	@""
	.align	4
.nv.constant0._Z8ScanningPhPiS0_Pbiiih:
	.zero		941


//--------------------- .nv.constant0._Z7InitCCLPiS_ii --------------------------
	.section	.nv.constant0._Z7InitCCLPiS_ii,"a",@progbits
	.sectionflags	@""
	.align	4
.nv.constant0._Z7InitCCLPiS_ii:
	.zero		920


//--------------------- SYMBOLS --------------------------

	.type		.nv.reservedSmem.offset0,@object
	.size		.nv.reservedSmem.offset0,0x4
